//
// Generated by NVIDIA NVVM Compiler
//
// Compiler Build ID: CL-36424714
// Cuda compilation tools, release 13.0, V13.0.88
// Based on NVVM 20.0.0
//

.version 9.0
.target sm_100
.address_size 64

	// .globl	_Z21setPagerankNextToZeroP6vertex

.visible .entry _Z21setPagerankNextToZeroP6vertex(
	.param .u64 .ptr .align 1 _Z21setPagerankNextToZeroP6vertex_param_0
)
{
	.reg .b32 	%r<3>;
	.reg .b64 	%rd<5>;

	ld.param.u64 	%rd1, [_Z21setPagerankNextToZeroP6vertex_param_0];
	cvta.to.global.u64 	%rd2, %rd1;
	mov.u32 	%r1, %tid.x;
	mul.wide.u32 	%rd3, %r1, 24;
	add.s64 	%rd4, %rd2, %rd3;
	mov.b32 	%r2, 0;
	st.global.u32 	[%rd4+8], %r2;
	ret;

}
	// .globl	_Z19initializePageranksP6vertexi
.visible .entry _Z19initializePageranksP6vertexi(
	.param .u64 .ptr .align 1 _Z19initializePageranksP6vertexi_param_0,
	.param .u32 _Z19initializePageranksP6vertexi_param_1
)
{
	.reg .b32 	%r<3>;
	.reg .b32 	%f<3>;
	.reg .b64 	%rd<5>;

	ld.param.u64 	%rd1, [_Z19initializePageranksP6vertexi_param_0];
	ld.param.u32 	%r1, [_Z19initializePageranksP6vertexi_param_1];
	cvta.to.global.u64 	%rd2, %rd1;
	mov.u32 	%r2, %tid.x;
	cvt.rn.f32.s32 	%f1, %r1;
	rcp.rn.f32 	%f2, %f1;
	mul.wide.u32 	%rd3, %r2, 24;
	add.s64 	%rd4, %rd2, %rd3;
	st.global.f32 	[%rd4+4], %f2;
	ret;

}
	// .globl	_Z17addToNextPagerankP6vertexPf
.visible .entry _Z17addToNextPagerankP6vertexPf(
	.param .u64 .ptr .align 1 _Z17addToNextPagerankP6vertexPf_param_0,
	.param .u64 .ptr .align 1 _Z17addToNextPagerankP6vertexPf_param_1
)
{
	.reg .pred 	%p<3>;
	.reg .b32 	%r<10>;
	.reg .b32 	%f<7>;
	.reg .b64 	%rd<12>;
	.reg .b64 	%fd<7>;

	ld.param.u64 	%rd3, [_Z17addToNextPagerankP6vertexPf_param_0];
	ld.param.u64 	%rd2, [_Z17addToNextPagerankP6vertexPf_param_1];
	cvta.to.global.u64 	%rd4, %rd3;
	mov.u32 	%r6, %tid.x;
	mul.wide.u32 	%rd5, %r6, 24;
	add.s64 	%rd6, %rd4, %rd5;
	add.s64 	%rd1, %rd6, 12;
	ld.global.u32 	%r8, [%rd6+12];
	setp.eq.s32 	%p1, %r8, 0;
	@%p1 bra 	$L__BB2_3;
	mov.b32 	%r9, 0;
$L__BB2_2:
	ld.global.u64 	%rd7, [%rd1+4];
	mul.wide.u32 	%rd8, %r9, 8;
	add.s64 	%rd9, %rd7, %rd8;
	ld.u64 	%rd10, [%rd9];
	ld.global.f32 	%f1, [%rd1+-8];
	cvt.f64.f32 	%fd1, %f1;
	mul.f64 	%fd2, %fd1, 0d3FEB333333333333;
	cvt.rn.f64.u32 	%fd3, %r8;
	div.rn.f64 	%fd4, %fd2, %fd3;
	cvt.rn.f32.f64 	%f2, %fd4;
	atom.add.f32 	%f3, [%rd10+8], %f2;
	add.s32 	%r9, %r9, 1;
	ld.global.u32 	%r8, [%rd1];
	setp.lt.u32 	%p2, %r9, %r8;
	@%p2 bra 	$L__BB2_2;
	bra.uni 	$L__BB2_4;
$L__BB2_3:
	cvta.to.global.u64 	%rd11, %rd2;
	ld.global.f32 	%f4, [%rd1+-8];
	cvt.f64.f32 	%fd5, %f4;
	mul.f64 	%fd6, %fd5, 0d3FEB333333333333;
	cvt.rn.f32.f64 	%f5, %fd6;
	atom.global.add.f32 	%f6, [%rd11], %f5;
$L__BB2_4:
	ret;

}
	// .globl	_Z25finalPagerankForIterationP6vertexif
.visible .entry _Z25finalPagerankForIterationP6vertexif(
	.param .u64 .ptr .align 1 _Z25finalPagerankForIterationP6vertexif_param_0,
	.param .u32 _Z25finalPagerankForIterationP6vertexif_param_1,
	.param .f32 _Z25finalPagerankForIterationP6vertexif_param_2
)
{
	.reg .b32 	%r<3>;
	.reg .b32 	%f<5>;
	.reg .b64 	%rd<5>;
	.reg .b64 	%fd<7>;

	ld.param.u64 	%rd1, [_Z25finalPagerankForIterationP6vertexif_param_0];
	ld.param.u32 	%r1, [_Z25finalPagerankForIterationP6vertexif_param_1];
	ld.param.f32 	%f1, [_Z25finalPagerankForIterationP6vertexif_param_2];
	cvta.to.global.u64 	%rd2, %rd1;
	mov.u32 	%r2, %tid.x;
	cvt.f64.f32 	%fd1, %f1;
	add.f64 	%fd2, %fd1, 0d3FC3333333333334;
	cvt.rn.f32.s32 	%f2, %r1;
	cvt.f64.f32 	%fd3, %f2;
	div.rn.f64 	%fd4, %fd2, %fd3;
	mul.wide.u32 	%rd3, %r2, 24;
	add.s64 	%rd4, %rd2, %rd3;
	ld.global.f32 	%f3, [%rd4+8];
	cvt.f64.f32 	%fd5, %f3;
	add.f64 	%fd6, %fd4, %fd5;
	cvt.rn.f32.f64 	%f4, %fd6;
	st.global.f32 	[%rd4+8], %f4;
	ret;

}
	// .globl	_Z20setPageranksFromNextP6vertex
.visible .entry _Z20setPageranksFromNextP6vertex(
	.param .u64 .ptr .align 1 _Z20setPageranksFromNextP6vertex_param_0
)
{
	.reg .b32 	%r<2>;
	.reg .b32 	%f<2>;
	.reg .b64 	%rd<5>;

	ld.param.u64 	%rd1, [_Z20setPageranksFromNextP6vertex_param_0];
	cvta.to.global.u64 	%rd2, %rd1;
	mov.u32 	%r1, %tid.x;
	mul.wide.u32 	%rd3, %r1, 24;
	add.s64 	%rd4, %rd2, %rd3;
	ld.global.f32 	%f1, [%rd4+8];
	st.global.f32 	[%rd4+4], %f1;
	ret;

}


// ===== COMPILED SASS (sm_100) =====

	.target	sm_100

	.elftype	@"ET_EXEC"


//--------------------- .note.nv.tkinfo           --------------------------
	.section	.note.nv.tkinfo,"",@"SHT_NOTE"
	.sectionflags	@"SHF_NOTE_NV_TKINFO"
	.tkinfo
        /*0018*/ 	.word	0x00000002
        /*0030*/ 	.string	""
        /*0030*/ 	.string	"ptxas"
        /*0030*/ 	.string	"Cuda compilation tools, release 13.0, V13.0.88"
        /*0030*/ 	.string	"Build cuda_13.0.r13.0/compiler.36424714_0"
        /*0030*/ 	.string	"-arch sm_100 -m 64 "



//--------------------- .note.nv.cuinfo           --------------------------
	.section	.note.nv.cuinfo,"",@"SHT_NOTE"
	.sectionflags	@"SHF_NOTE_NV_CUINFO"
        /*0018*/ 	.short	0x0002
        /*001a*/ 	.short	0x0064
        /*001c*/ 	.short	0x0082
	.zero		2


//--------------------- .nv.info                  --------------------------
	.section	.nv.info,"",@"SHT_CUDA_INFO"
	.align	4


	//----- nvinfo : EIATTR_REGCOUNT
	.align		4
        /*0000*/ 	.byte	0x04, 0x2f
        /*0002*/ 	.short	(.L_1 - .L_0)
	.align		4
.L_0:
        /*0004*/ 	.word	index@(_Z21setPagerankNextToZeroP6vertex)
        /*0008*/ 	.word	0x00000008


	//----- nvinfo : EIATTR_FRAME_SIZE
	.align		4
.L_1:
        /*000c*/ 	.byte	0x04, 0x11
        /*000e*/ 	.short	(.L_3 - .L_2)
	.align		4
.L_2:
        /*0010*/ 	.word	index@(_Z21setPagerankNextToZeroP6vertex)
        /*0014*/ 	.word	0x00000000


	//----- nvinfo : EIATTR_REGCOUNT
	.align		4
.L_3:
        /*0018*/ 	.byte	0x04, 0x2f
        /*001a*/ 	.short	(.L_5 - .L_4)
	.align		4
.L_4:
        /*001c*/ 	.word	index@(_Z19initializePageranksP6vertexi)
        /*0020*/ 	.word	0x0000000e


	//----- nvinfo : EIATTR_FRAME_SIZE
	.align		4
.L_5:
        /*0024*/ 	.byte	0x04, 0x11
        /*0026*/ 	.short	(.L_7 - .L_6)
	.align		4
.L_6:
        /*0028*/ 	.word	index@($__internal_2_$__cuda_sm20_rcp_rn_f32_slowpath)
        /*002c*/ 	.word	0x00000000


	//----- nvinfo : EIATTR_FRAME_SIZE
	.align		4
.L_7:
        /*0030*/ 	.byte	0x04, 0x11
        /*0032*/ 	.short	(.L_9 - .L_8)
	.align		4
.L_8:
        /*0034*/ 	.word	index@(_Z19initializePageranksP6vertexi)
        /*0038*/ 	.word	0x00000000


	//----- nvinfo : EIATTR_REGCOUNT
	.align		4
.L_9:
        /*003c*/ 	.byte	0x04, 0x2f
        /*003e*/ 	.short	(.L_11 - .L_10)
	.align		4
.L_10:
        /*0040*/ 	.word	index@(_Z17addToNextPagerankP6vertexPf)
        /*0044*/ 	.word	0x0000001c


	//----- nvinfo : EIATTR_FRAME_SIZE
	.align		4
.L_11:
        /*0048*/ 	.byte	0x04, 0x11
        /*004a*/ 	.short	(.L_13 - .L_12)
	.align		4
.L_12:
        /*004c*/ 	.word	index@($__internal_1_$__cuda_sm20_div_rn_f64_full)
        /*0050*/ 	.word	0x00000000


	//----- nvinfo : EIATTR_FRAME_SIZE
	.align		4
.L_13:
        /*0054*/ 	.byte	0x04, 0x11
        /*0056*/ 	.short	(.L_15 - .L_14)
	.align		4
.L_14:
        /*0058*/ 	.word	index@(_Z17addToNextPagerankP6vertexPf)
        /*005c*/ 	.word	0x00000000


	//----- nvinfo : EIATTR_REGCOUNT
	.align		4
.L_15:
        /*0060*/ 	.byte	0x04, 0x2f
        /*0062*/ 	.short	(.L_17 - .L_16)
	.align		4
.L_16:
        /*0064*/ 	.word	index@(_Z25finalPagerankForIterationP6vertexif)
        /*0068*/ 	.word	0x00000019


	//----- nvinfo : EIATTR_FRAME_SIZE
	.align		4
.L_17:
        /*006c*/ 	.byte	0x04, 0x11
        /*006e*/ 	.short	(.L_19 - .L_18)
	.align		4
.L_18:
        /*0070*/ 	.word	index@($__internal_0_$__cuda_sm20_div_rn_f64_full)
        /*0074*/ 	.word	0x00000000


	//----- nvinfo : EIATTR_FRAME_SIZE
	.align		4
.L_19:
        /*0078*/ 	.byte	0x04, 0x11
        /*007a*/ 	.short	(.L_21 - .L_20)
	.align		4
.L_20:
        /*007c*/ 	.word	index@(_Z25finalPagerankForIterationP6vertexif)
        /*0080*/ 	.word	0x00000000


	//----- nvinfo : EIATTR_REGCOUNT
	.align		4
.L_21:
        /*0084*/ 	.byte	0x04, 0x2f
        /*0086*/ 	.short	(.L_23 - .L_22)
	.align		4
.L_22:
        /*0088*/ 	.word	index@(_Z20setPageranksFromNextP6vertex)
        /*008c*/ 	.word	0x00000008


	//----- nvinfo : EIATTR_FRAME_SIZE
	.align		4
.L_23:
        /*0090*/ 	.byte	0x04, 0x11
        /*0092*/ 	.short	(.L_25 - .L_24)
	.align		4
.L_24:
        /*0094*/ 	.word	index@(_Z20setPageranksFromNextP6vertex)
        /*0098*/ 	.word	0x00000000


	//----- nvinfo : EIATTR_MIN_STACK_SIZE
	.align		4
.L_25:
        /*009c*/ 	.byte	0x04, 0x12
        /*009e*/ 	.short	(.L_27 - .L_26)
	.align		4
.L_26:
        /*00a0*/ 	.word	index@(_Z20setPageranksFromNextP6vertex)
        /*00a4*/ 	.word	0x00000000


	//----- nvinfo : EIATTR_MIN_STACK_SIZE
	.align		4
.L_27:
        /*00a8*/ 	.byte	0x04, 0x12
        /*00aa*/ 	.short	(.L_29 - .L_28)
	.align		4
.L_28:
        /*00ac*/ 	.word	index@(_Z25finalPagerankForIterationP6vertexif)
        /*00b0*/ 	.word	0x00000000


	//----- nvinfo : EIATTR_MIN_STACK_SIZE
	.align		4
.L_29:
        /*00b4*/ 	.byte	0x04, 0x12
        /*00b6*/ 	.short	(.L_31 - .L_30)
	.align		4
.L_30:
        /*00b8*/ 	.word	index@(_Z17addToNextPagerankP6vertexPf)
        /*00bc*/ 	.word	0x00000000


	//----- nvinfo : EIATTR_MIN_STACK_SIZE
	.align		4
.L_31:
        /*00c0*/ 	.byte	0x04, 0x12
        /*00c2*/ 	.short	(.L_33 - .L_32)
	.align		4
.L_32:
        /*00c4*/ 	.word	index@(_Z19initializePageranksP6vertexi)
        /*00c8*/ 	.word	0x00000000


	//----- nvinfo : EIATTR_MIN_STACK_SIZE
	.align		4
.L_33:
        /*00cc*/ 	.byte	0x04, 0x12
        /*00ce*/ 	.short	(.L_35 - .L_34)
	.align		4
.L_34:
        /*00d0*/ 	.word	index@(_Z21setPagerankNextToZeroP6vertex)
        /*00d4*/ 	.word	0x00000000
.L_35:


//--------------------- .nv.compat                --------------------------
	.section	.nv.compat,"",@"SHT_CUDA_COMPAT_INFO"
	.align	4
        /*0000*/ 	.byte	0x02, 0x09, 0x00, 0x00, 0x02, 0x02, 0x01, 0x00, 0x02, 0x05, 0x05, 0x00, 0x03, 0x07, 0x01, 0x01
        /*0010*/ 	.byte	0x02, 0x03, 0x00, 0x00, 0x02, 0x06, 0x01, 0x00, 0x04, 0x0b, 0x08, 0x00, 0x01, 0x00, 0x00, 0x00
        /*0020*/ 	.byte	0x00, 0x00, 0x00, 0x00


//--------------------- .nv.info._Z20setPageranksFromNextP6vertex --------------------------
	.section	.nv.info._Z20setPageranksFromNextP6vertex,"",@"SHT_CUDA_INFO"
	.sectionflags	@""
	.align	4


	//----- nvinfo : EIATTR_CUDA_API_VERSION
	.align		4
        /*0000*/ 	.byte	0x04, 0x37
        /*0002*/ 	.short	(.L_37 - .L_36)
.L_36:
        /*0004*/ 	.word	0x00000082


	//----- nvinfo : EIATTR_KPARAM_INFO
	.align		4
.L_37:
        /*0008*/ 	.byte	0x04, 0x17
        /*000a*/ 	.short	(.L_39 - .L_38)
.L_38:
        /*000c*/ 	.word	0x00000000
        /*0010*/ 	.short	0x0000
        /*0012*/ 	.short	0x0000
        /*0014*/ 	.byte	0x00, 0xf5, 0x21, 0x00


	//----- nvinfo : EIATTR_SPARSE_MMA_MASK
	.align		4
.L_39:
        /*0018*/ 	.byte	0x03, 0x50
        /*001a*/ 	.short	0x0000


	//----- nvinfo : EIATTR_MAXREG_COUNT
	.align		4
        /*001c*/ 	.byte	0x03, 0x1b
        /*001e*/ 	.short	0x00ff


	//----- nvinfo : EIATTR_MERCURY_ISA_VERSION
	.align		4
        /*0020*/ 	.byte	0x03, 0x5f
        /*0022*/ 	.short	0x0101


	//----- nvinfo : EIATTR_VRC_CTA_INIT_COUNT
	.align		4
        /*0024*/ 	.byte	0x02, 0x4a
	.zero		1
	.zero		1


	//----- nvinfo : EIATTR_EXIT_INSTR_OFFSETS
	.align		4
        /*0028*/ 	.byte	0x04, 0x1c
        /*002a*/ 	.short	(.L_41 - .L_40)


	//   ....[0]....
.L_40:
        /*002c*/ 	.word	0x00000070


	//----- nvinfo : EIATTR_CBANK_PARAM_SIZE
	.align		4
.L_41:
        /*0030*/ 	.byte	0x03, 0x19
        /*0032*/ 	.short	0x0008


	//----- nvinfo : EIATTR_PARAM_CBANK
	.align		4
        /*0034*/ 	.byte	0x04, 0x0a
        /*0036*/ 	.short	(.L_43 - .L_42)
	.align		4
.L_42:
        /*0038*/ 	.word	index@(.nv.constant0._Z20setPageranksFromNextP6vertex)
        /*003c*/ 	.short	0x0380
        /*003e*/ 	.short	0x0008


	//----- nvinfo : EIATTR_SW_WAR
	.align		4
.L_43:
        /*0040*/ 	.byte	0x04, 0x36
        /*0042*/ 	.short	(.L_45 - .L_44)
.L_44:
        /*0044*/ 	.word	0x00000008
.L_45:


//--------------------- .nv.info._Z25finalPagerankForIterationP6vertexif --------------------------
	.section	.nv.info._Z25finalPagerankForIterationP6vertexif,"",@"SHT_CUDA_INFO"
	.sectionflags	@""
	.align	4


	//----- nvinfo : EIATTR_CUDA_API_VERSION
	.align		4
        /*0000*/ 	.byte	0x04, 0x37
        /*0002*/ 	.short	(.L_47 - .L_46)
.L_46:
        /*0004*/ 	.word	0x00000082


	//----- nvinfo : EIATTR_KPARAM_INFO
	.align		4
.L_47:
        /*0008*/ 	.byte	0x04, 0x17
        /*000a*/ 	.short	(.L_49 - .L_48)
.L_48:
        /*000c*/ 	.word	0x00000000
        /*0010*/ 	.short	0x0002
        /*0012*/ 	.short	0x000c
        /*0014*/ 	.byte	0x00, 0xf0, 0x11, 0x00


	//----- nvinfo : EIATTR_KPARAM_INFO
	.align		4
.L_49:
        /*0018*/ 	.byte	0x04, 0x17
        /*001a*/ 	.short	(.L_51 - .L_50)
.L_50:
        /*001c*/ 	.word	0x00000000
        /*0020*/ 	.short	0x0001
        /*0022*/ 	.short	0x0008
        /*0024*/ 	.byte	0x00, 0xf0, 0x11, 0x00


	//----- nvinfo : EIATTR_KPARAM_INFO
	.align		4
.L_51:
        /*0028*/ 	.byte	0x04, 0x17
        /*002a*/ 	.short	(.L_53 - .L_52)
.L_52:
        /*002c*/ 	.word	0x00000000
        /*0030*/ 	.short	0x0000
        /*0032*/ 	.short	0x0000
        /*0034*/ 	.byte	0x00, 0xf5, 0x21, 0x00


	//----- nvinfo : EIATTR_SPARSE_MMA_MASK
	.align		4
.L_53:
        /*0038*/ 	.byte	0x03, 0x50
        /*003a*/ 	.short	0x0000


	//----- nvinfo : EIATTR_MAXREG_COUNT
	.align		4
        /*003c*/ 	.byte	0x03, 0x1b
        /*003e*/ 	.short	0x00ff


	//----- nvinfo : EIATTR_MERCURY_ISA_VERSION
	.align		4
        /*0040*/ 	.byte	0x03, 0x5f
        /*0042*/ 	.short	0x0101


	//----- nvinfo : EIATTR_VRC_CTA_INIT_COUNT
	.align		4
        /*0044*/ 	.byte	0x02, 0x4a
	.zero		1
	.zero		1


	//----- nvinfo : EIATTR_EXIT_INSTR_OFFSETS
	.align		4
        /*0048*/ 	.byte	0x04, 0x1c
        /*004a*/ 	.short	(.L_55 - .L_54)


	//   ....[0]....
.L_54:
        /*004c*/ 	.word	0x00000210


	//----- nvinfo : EIATTR_CRS_STACK_SIZE
	.align		4
.L_55:
        /*0050*/ 	.byte	0x04, 0x1e
        /*0052*/ 	.short	(.L_57 - .L_56)
.L_56:
        /*0054*/ 	.word	0x00000000


	//----- nvinfo : EIATTR_CBANK_PARAM_SIZE
	.align		4
.L_57:
        /*0058*/ 	.byte	0x03, 0x19
        /*005a*/ 	.short	0x0010


	//----- nvinfo : EIATTR_PARAM_CBANK
	.align		4
        /*005c*/ 	.byte	0x04, 0x0a
        /*005e*/ 	.short	(.L_59 - .L_58)
	.align		4
.L_58:
        /*0060*/ 	.word	index@(.nv.constant0._Z25finalPagerankForIterationP6vertexif)
        /*0064*/ 	.short	0x0380
        /*0066*/ 	.short	0x0010


	//----- nvinfo : EIATTR_SW_WAR
	.align		4
.L_59:
        /*0068*/ 	.byte	0x04, 0x36
        /*006a*/ 	.short	(.L_61 - .L_60)
.L_60:
        /*006c*/ 	.word	0x00000008
.L_61:


//--------------------- .nv.info._Z17addToNextPagerankP6vertexPf --------------------------
	.section	.nv.info._Z17addToNextPagerankP6vertexPf,"",@"SHT_CUDA_INFO"
	.sectionflags	@""
	.align	4


	//----- nvinfo : EIATTR_CUDA_API_VERSION
	.align		4
        /*0000*/ 	.byte	0x04, 0x37
        /*0002*/ 	.short	(.L_63 - .L_62)
.L_62:
        /*0004*/ 	.word	0x00000082


	//----- nvinfo : EIATTR_KPARAM_INFO
	.align		4
.L_63:
        /*0008*/ 	.byte	0x04, 0x17
        /*000a*/ 	.short	(.L_65 - .L_64)
.L_64:
        /*000c*/ 	.word	0x00000000
        /*0010*/ 	.short	0x0001
        /*0012*/ 	.short	0x0008
        /*0014*/ 	.byte	0x00, 0xf5, 0x21, 0x00


	//----- nvinfo : EIATTR_KPARAM_INFO
	.align		4
.L_65:
        /*0018*/ 	.byte	0x04, 0x17
        /*001a*/ 	.short	(.L_67 - .L_66)
.L_66:
        /*001c*/ 	.word	0x00000000
        /*0020*/ 	.short	0x0000
        /*0022*/ 	.short	0x0000
        /*0024*/ 	.byte	0x00, 0xf5, 0x21, 0x00


	//----- nvinfo : EIATTR_SPARSE_MMA_MASK
	.align		4
.L_67:
        /*0028*/ 	.byte	0x03, 0x50
        /*002a*/ 	.short	0x0000


	//----- nvinfo : EIATTR_MAXREG_COUNT
	.align		4
        /*002c*/ 	.byte	0x03, 0x1b
        /*002e*/ 	.short	0x00ff


	//----- nvinfo : EIATTR_MERCURY_ISA_VERSION
	.align		4
        /*0030*/ 	.byte	0x03, 0x5f
        /*0032*/ 	.short	0x0101


	//----- nvinfo : EIATTR_VRC_CTA_INIT_COUNT
	.align		4
        /*0034*/ 	.byte	0x02, 0x4a
	.zero		1
	.zero		1


	//----- nvinfo : EIATTR_EXIT_INSTR_OFFSETS
	.align		4
        /*0038*/ 	.byte	0x04, 0x1c
        /*003a*/ 	.short	(.L_69 - .L_68)


	//   ....[0]....
.L_68:
        /*003c*/ 	.word	0x00000420


	//   ....[1]....
        /*0040*/ 	.word	0x000004b0


	//----- nvinfo : EIATTR_CRS_STACK_SIZE
	.align		4
.L_69:
        /*0044*/ 	.byte	0x04, 0x1e
        /*0046*/ 	.short	(.L_71 - .L_70)
.L_70:
        /*0048*/ 	.word	0x00000000


	//----- nvinfo : EIATTR_CBANK_PARAM_SIZE
	.align		4
.L_71:
        /*004c*/ 	.byte	0x03, 0x19
        /*004e*/ 	.short	0x0010


	//----- nvinfo : EIATTR_PARAM_CBANK
	.align		4
        /*0050*/ 	.byte	0x04, 0x0a
        /*0052*/ 	.short	(.L_73 - .L_72)
	.align		4
.L_72:
        /*0054*/ 	.word	index@(.nv.constant0._Z17addToNextPagerankP6vertexPf)
        /*0058*/ 	.short	0x0380
        /*005a*/ 	.short	0x0010


	//----- nvinfo : EIATTR_SW_WAR
	.align		4
.L_73:
        /*005c*/ 	.byte	0x04, 0x36
        /*005e*/ 	.short	(.L_75 - .L_74)
.L_74:
        /*0060*/ 	.word	0x00000008
.L_75:


//--------------------- .nv.info._Z19initializePageranksP6vertexi --------------------------
	.section	.nv.info._Z19initializePageranksP6vertexi,"",@"SHT_CUDA_INFO"
	.sectionflags	@""
	.align	4


	//----- nvinfo : EIATTR_CUDA_API_VERSION
	.align		4
        /*0000*/ 	.byte	0x04, 0x37
        /*0002*/ 	.short	(.L_77 - .L_76)
.L_76:
        /*0004*/ 	.word	0x00000082


	//----- nvinfo : EIATTR_KPARAM_INFO
	.align		4
.L_77:
        /*0008*/ 	.byte	0x04, 0x17
        /*000a*/ 	.short	(.L_79 - .L_78)
.L_78:
        /*000c*/ 	.word	0x00000000
        /*0010*/ 	.short	0x0001
        /*0012*/ 	.short	0x0008
        /*0014*/ 	.byte	0x00, 0xf0, 0x11, 0x00


	//----- nvinfo : EIATTR_KPARAM_INFO
	.align		4
.L_79:
        /*0018*/ 	.byte	0x04, 0x17
        /*001a*/ 	.short	(.L_81 - .L_80)
.L_80:
        /*001c*/ 	.word	0x00000000
        /*0020*/ 	.short	0x0000
        /*0022*/ 	.short	0x0000
        /*0024*/ 	.byte	0x00, 0xf5, 0x21, 0x00


	//----- nvinfo : EIATTR_SPARSE_MMA_MASK
	.align		4
.L_81:
        /*0028*/ 	.byte	0x03, 0x50
        /*002a*/ 	.short	0x0000


	//----- nvinfo : EIATTR_MAXREG_COUNT
	.align		4
        /*002c*/ 	.byte	0x03, 0x1b
        /*002e*/ 	.short	0x00ff


	//----- nvinfo : EIATTR_MERCURY_ISA_VERSION
	.align		4
        /*0030*/ 	.byte	0x03, 0x5f
        /*0032*/ 	.short	0x0101


	//----- nvinfo : EIATTR_VRC_CTA_INIT_COUNT
	.align		4
        /*0034*/ 	.byte	0x02, 0x4a
	.zero		1
	.zero		1


	//----- nvinfo : EIATTR_EXIT_INSTR_OFFSETS
	.align		4
        /*0038*/ 	.byte	0x04, 0x1c
        /*003a*/ 	.short	(.L_83 - .L_82)


	//   ....[0]....
.L_82:
        /*003c*/ 	.word	0x00000140


	//----- nvinfo : EIATTR_CRS_STACK_SIZE
	.align		4
.L_83:
        /*0040*/ 	.byte	0x04, 0x1e
        /*0042*/ 	.short	(.L_85 - .L_84)
.L_84:
        /*0044*/ 	.word	0x00000000


	//----- nvinfo : EIATTR_CBANK_PARAM_SIZE
	.align		4
.L_85:
        /*0048*/ 	.byte	0x03, 0x19
        /*004a*/ 	.short	0x000c


	//----- nvinfo : EIATTR_PARAM_CBANK
	.align		4
        /*004c*/ 	.byte	0x04, 0x0a
        /*004e*/ 	.short	(.L_87 - .L_86)
	.align		4
.L_86:
        /*0050*/ 	.word	index@(.nv.constant0._Z19initializePageranksP6vertexi)
        /*0054*/ 	.short	0x0380
        /*0056*/ 	.short	0x000c


	//----- nvinfo : EIATTR_SW_WAR
	.align		4
.L_87:
        /*0058*/ 	.byte	0x04, 0x36
        /*005a*/ 	.short	(.L_89 - .L_88)
.L_88:
        /*005c*/ 	.word	0x00000008
.L_89:


//--------------------- .nv.info._Z21setPagerankNextToZeroP6vertex --------------------------
	.section	.nv.info._Z21setPagerankNextToZeroP6vertex,"",@"SHT_CUDA_INFO"
	.sectionflags	@""
	.align	4


	//----- nvinfo : EIATTR_CUDA_API_VERSION
	.align		4
        /*0000*/ 	.byte	0x04, 0x37
        /*0002*/ 	.short	(.L_91 - .L_90)
.L_90:
        /*0004*/ 	.word	0x00000082


	//----- nvinfo : EIATTR_KPARAM_INFO
	.align		4
.L_91:
        /*0008*/ 	.byte	0x04, 0x17
        /*000a*/ 	.short	(.L_93 - .L_92)
.L_92:
        /*000c*/ 	.word	0x00000000
        /*0010*/ 	.short	0x0000
        /*0012*/ 	.short	0x0000
        /*0014*/ 	.byte	0x00, 0xf5, 0x21, 0x00


	//----- nvinfo : EIATTR_SPARSE_MMA_MASK
	.align		4
.L_93:
        /*0018*/ 	.byte	0x03, 0x50
        /*001a*/ 	.short	0x0000


	//----- nvinfo : EIATTR_MAXREG_COUNT
	.align		4
        /*001c*/ 	.byte	0x03, 0x1b
        /*001e*/ 	.short	0x00ff


	//----- nvinfo : EIATTR_MERCURY_ISA_VERSION
	.align		4
        /*0020*/ 	.byte	0x03, 0x5f
        /*0022*/ 	.short	0x0101


	//----- nvinfo : EIATTR_VRC_CTA_INIT_COUNT
	.align		4
        /*0024*/ 	.byte	0x02, 0x4a
	.zero		1
	.zero		1


	//----- nvinfo : EIATTR_EXIT_INSTR_OFFSETS
	.align		4
        /*0028*/ 	.byte	0x04, 0x1c
        /*002a*/ 	.short	(.L_95 - .L_94)


	//   ....[0]....
.L_94:
        /*002c*/ 	.word	0x00000060


	//----- nvinfo : EIATTR_CBANK_PARAM_SIZE
	.align		4
.L_95:
        /*0030*/ 	.byte	0x03, 0x19
        /*0032*/ 	.short	0x0008


	//----- nvinfo : EIATTR_PARAM_CBANK
	.align		4
        /*0034*/ 	.byte	0x04, 0x0a
        /*0036*/ 	.short	(.L_97 - .L_96)
	.align		4
.L_96:
        /*0038*/ 	.word	index@(.nv.constant0._Z21setPagerankNextToZeroP6vertex)
        /*003c*/ 	.short	0x0380
        /*003e*/ 	.short	0x0008


	//----- nvinfo : EIATTR_SW_WAR
	.align		4
.L_97:
        /*0040*/ 	.byte	0x04, 0x36
        /*0042*/ 	.short	(.L_99 - .L_98)
.L_98:
        /*0044*/ 	.word	0x00000008
.L_99:


//--------------------- .nv.callgraph             --------------------------
	.section	.nv.callgraph,"",@"SHT_CUDA_CALLGRAPH"
	.align	4
	.sectionentsize	8
	.align		4
        /*0000*/ 	.word	0x00000000
	.align		4
        /*0004*/ 	.word	0xffffffff
	.align		4
        /*0008*/ 	.word	0x00000000
	.align		4
        /*000c*/ 	.word	0xfffffffe
	.align		4
        /*0010*/ 	.word	0x00000000
	.align		4
        /*0014*/ 	.word	0xfffffffd
	.align		4
        /*0018*/ 	.word	0x00000000
	.align		4
        /*001c*/ 	.word	0xfffffffc


//--------------------- .text._Z20setPageranksFromNextP6vertex --------------------------
	.section	.text._Z20setPageranksFromNextP6vertex,"ax",@progbits
	.align	128
        .global         _Z20setPageranksFromNextP6vertex
        .type           _Z20setPageranksFromNextP6vertex,@function
        .size           _Z20setPageranksFromNextP6vertex,(.L_x_34 - _Z20setPageranksFromNextP6vertex)
        .other          _Z20setPageranksFromNextP6vertex,@"STO_CUDA_ENTRY STV_DEFAULT"
_Z20setPageranksFromNextP6vertex:
.text._Z20setPageranksFromNextP6vertex:
[----:B------:R-:W-:Y:S01]  /*0000*/  LDC R1, c[0x0][0x37c] ;  /* 0x0000df00ff017b82 */ /* 0x000fe20000000800 */
[----:B------:R-:W0:Y:S07]  /*0010*/  S2R R5, SR_TID.X ;  /* 0x0000000000057919 */ /* 0x000e2e0000002100 */
[----:B------:R-:W0:Y:S01]  /*0020*/  LDC.64 R2, c[0x0][0x380] ;  /* 0x0000e000ff027b82 */ /* 0x000e220000000a00 */
[----:B------:R-:W1:Y:S01]  /*0030*/  LDCU.64 UR4, c[0x0][0x358] ;  /* 0x00006b00ff0477ac */ /* 0x000e620008000a00 */
[----:B0-----:R-:W-:-:S05]  /*0040*/  IMAD.WIDE.U32 R2, R5, 0x18, R2 ;  /* 0x0000001805027825 */ /* 0x001fca00078e0002 */
[----:B-1----:R-:W2:Y:S04]  /*0050*/  LDG.E R5, desc[UR4][R2.64+0x8] ;  /* 0x0000080402057981 */ /* 0x002ea8000c1e1900 */
[----:B--2---:R-:W-:Y:S01]  /*0060*/  STG.E desc[UR4][R2.64+0x4], R5 ;  /* 0x0000040502007986 */ /* 0x004fe2000c101904 */
[----:B------:R-:W-:Y:S05]  /*0070*/  EXIT ;  /* 0x000000000000794d */ /* 0x000fea0003800000 */
.L_x_0:
[----:B------:R-:W-:-:S00]  /*0080*/  BRA `(.L_x_0) ;  /* 0xfffffffc00fc7947 */ /* 0x000fc0000383ffff */
[----:B------:R-:W-:-:S00]  /*0090*/  NOP ;  /* 0x0000000000007918 */ /* 0x000fc00000000000 */
        /* <DEDUP_REMOVED lines=14> */
.L_x_34:


//--------------------- .text._Z25finalPagerankForIterationP6vertexif --------------------------
	.section	.text._Z25finalPagerankForIterationP6vertexif,"ax",@progbits
	.align	128
        .global         _Z25finalPagerankForIterationP6vertexif
        .type           _Z25finalPagerankForIterationP6vertexif,@function
        .size           _Z25finalPagerankForIterationP6vertexif,(.L_x_31 - _Z25finalPagerankForIterationP6vertexif)
        .other          _Z25finalPagerankForIterationP6vertexif,@"STO_CUDA_ENTRY STV_DEFAULT"
_Z25finalPagerankForIterationP6vertexif:
.text._Z25finalPagerankForIterationP6vertexif:
[----:B------:R-:W-:Y:S01]  /*0000*/  LDC R1, c[0x0][0x37c] ;  /* 0x0000df00ff017b82 */ /* 0x000fe20000000800 */
[----:B------:R-:W0:Y:S01]  /*0010*/  LDCU.64 UR4, c[0x0][0x388] ;  /* 0x00007100ff0477ac */ /* 0x000e220008000a00 */
[----:B------:R-:W-:Y:S01]  /*0020*/  IMAD.MOV.U32 R2, RZ, RZ, 0x1 ;  /* 0x00000001ff027424 */ /* 0x000fe200078e00ff */
[----:B------:R-:W1:Y:S01]  /*0030*/  S2R R0, SR_TID.X ;  /* 0x0000000000007919 */ /* 0x000e620000002100 */
[----:B0-----:R-:W-:Y:S01]  /*0040*/  I2FP.F32.S32 R4, UR4 ;  /* 0x0000000400047c45 */ /* 0x001fe20008201400 */
[----:B------:R-:W-:-:S05]  /*0050*/  UMOV UR4, 0x33333334 ;  /* 0x3333333400047882 */ /* 0x000fca0000000000 */
[----:B------:R-:W0:Y:S08]  /*0060*/  F2F.F64.F32 R4, R4 ;  /* 0x0000000400047310 */ /* 0x000e300000201800 */
[----:B0-----:R-:W0:Y:S02]  /*0070*/  MUFU.RCP64H R3, R5 ;  /* 0x0000000500037308 */ /* 0x001e240000001800 */
[----:B0-----:R-:W-:-:S08]  /*0080*/  DFMA R6, -R4, R2, 1 ;  /* 0x3ff000000406742b */ /* 0x001fd00000000102 */
[----:B------:R-:W-:Y:S02]  /*0090*/  DFMA R8, R6, R6, R6 ;  /* 0x000000060608722b */ /* 0x000fe40000000006 */
[----:B------:R-:W0:Y:S01]  /*00a0*/  F2F.F64.F32 R6, UR5 ;  /* 0x0000000500067d10 */ /* 0x000e220008201800 */
[----:B------:R-:W-:-:S05]  /*00b0*/  UMOV UR5, 0x3fc33333 ;  /* 0x3fc3333300057882 */ /* 0x000fca0000000000 */
[----:B------:R-:W-:-:S08]  /*00c0*/  DFMA R8, R2, R8, R2 ;  /* 0x000000080208722b */ /* 0x000fd00000000002 */
[----:B------:R-:W-:Y:S02]  /*00d0*/  DFMA R2, -R4, R8, 1 ;  /* 0x3ff000000402742b */ /* 0x000fe40000000108 */
[----:B0-----:R-:W-:Y:S01]  /*00e0*/  DADD R6, R6, UR4 ;  /* 0x0000000406067e29 */ /* 0x001fe20008000000 */
[----:B------:R-:W0:Y:S05]  /*00f0*/  LDCU.64 UR4, c[0x0][0x358] ;  /* 0x00006b00ff0477ac */ /* 0x000e2a0008000a00 */
[----:B------:R-:W-:-:S04]  /*0100*/  DFMA R2, R8, R2, R8 ;  /* 0x000000020802722b */ /* 0x000fc80000000008 */
[----:B------:R-:W-:-:S04]  /*0110*/  FSETP.GEU.AND P1, PT, |R7|, 6.5827683646048100446e-37, PT ;  /* 0x036000000700780b */ /* 0x000fc80003f2e200 */
[----:B------:R-:W-:-:S08]  /*0120*/  DMUL R8, R6, R2 ;  /* 0x0000000206087228 */ /* 0x000fd00000000000 */
[----:B------:R-:W-:-:S08]  /*0130*/  DFMA R10, -R4, R8, R6 ;  /* 0x00000008040a722b */ /* 0x000fd00000000106 */
[----:B------:R-:W-:-:S10]  /*0140*/  DFMA R2, R2, R10, R8 ;  /* 0x0000000a0202722b */ /* 0x000fd40000000008 */
[----:B------:R-:W-:-:S05]  /*0150*/  FFMA R8, RZ, R5, R3 ;  /* 0x00000005ff087223 */ /* 0x000fca0000000003 */
[----:B------:R-:W-:-:S13]  /*0160*/  FSETP.GT.AND P0, PT, |R8|, 1.469367938527859385e-39, PT ;  /* 0x001000000800780b */ /* 0x000fda0003f04200 */
[----:B01----:R-:W-:Y:S05]  /*0170*/  @P0 BRA P1, `(.L_x_1) ;  /* 0x0000000000080947 */ /* 0x003fea0000800000 */
[----:B------:R-:W-:-:S07]  /*0180*/  MOV R10, 0x1a0 ;  /* 0x000001a0000a7802 */ /* 0x000fce0000000f00 */
[----:B------:R-:W-:Y:S05]  /*0190*/  CALL.REL.NOINC `($__internal_0_$__cuda_sm20_div_rn_f64_full) ;  /* 0x0000000000207944 */ /* 0x000fea0003c00000 */
.L_x_1:
[----:B------:R-:W0:Y:S02]  /*01a0*/  LDC.64 R4, c[0x0][0x380] ;  /* 0x0000e000ff047b82 */ /* 0x000e240000000a00 */
[----:B0-----:R-:W-:-:S05]  /*01b0*/  IMAD.WIDE.U32 R4, R0, 0x18, R4 ;  /* 0x0000001800047825 */ /* 0x001fca00078e0004 */
[----:B------:R-:W2:Y:S02]  /*01c0*/  LDG.E R0, desc[UR4][R4.64+0x8] ;  /* 0x0000080404007981 */ /* 0x000ea4000c1e1900 */
[----:B--2---:R-:W0:Y:S02]  /*01d0*/  F2F.F64.F32 R6, R0 ;  /* 0x0000000000067310 */ /* 0x004e240000201800 */
[----:B0-----:R-:W-:-:S10]  /*01e0*/  DADD R6, R6, R2 ;  /* 0x0000000006067229 */ /* 0x001fd40000000002 */
[----:B------:R-:W0:Y:S02]  /*01f0*/  F2F.F32.F64 R7, R6 ;  /* 0x0000000600077310 */ /* 0x000e240000301000 */
[----:B0-----:R-:W-:Y:S01]  /*0200*/  STG.E desc[UR4][R4.64+0x8], R7 ;  /* 0x0000080704007986 */ /* 0x001fe2000c101904 */
[----:B------:R-:W-:Y:S05]  /*0210*/  EXIT ;  /* 0x000000000000794d */ /* 0x000fea0003800000 */
        .weak           $__internal_0_$__cuda_sm20_div_rn_f64_full
        .type           $__internal_0_$__cuda_sm20_div_rn_f64_full,@function
        .size           $__internal_0_$__cuda_sm20_div_rn_f64_full,(.L_x_31 - $__internal_0_$__cuda_sm20_div_rn_f64_full)
$__internal_0_$__cuda_sm20_div_rn_f64_full:
[C---:B------:R-:W-:Y:S01]  /*0220*/  FSETP.GEU.AND P0, PT, |R5|.reuse, 1.469367938527859385e-39, PT ;  /* 0x001000000500780b */ /* 0x040fe20003f0e200 */
[----:B------:R-:W-:Y:S01]  /*0230*/  IMAD.MOV.U32 R8, RZ, RZ, 0x1 ;  /* 0x00000001ff087424 */ /* 0x000fe200078e00ff */
[C---:B------:R-:W-:Y:S01]  /*0240*/  LOP3.LUT R2, R5.reuse, 0x800fffff, RZ, 0xc0, !PT ;  /* 0x800fffff05027812 */ /* 0x040fe200078ec0ff */
[----:B------:R-:W-:Y:S01]  /*0250*/  IMAD.MOV.U32 R11, RZ, RZ, 0x1ca00000 ;  /* 0x1ca00000ff0b7424 */ /* 0x000fe200078e00ff */
[----:B------:R-:W-:Y:S02]  /*0260*/  LOP3.LUT R15, R5, 0x7ff00000, RZ, 0xc0, !PT ;  /* 0x7ff00000050f7812 */ /* 0x000fe400078ec0ff */
[----:B------:R-:W-:Y:S01]  /*0270*/  LOP3.LUT R3, R2, 0x3ff00000, RZ, 0xfc, !PT ;  /* 0x3ff0000002037812 */ /* 0x000fe200078efcff */
[----:B------:R-:W-:Y:S01]  /*0280*/  IMAD.MOV.U32 R2, RZ, RZ, R4 ;  /* 0x000000ffff027224 */ /* 0x000fe200078e0004 */
[----:B------:R-:W-:-:S04]  /*0290*/  LOP3.LUT R14, R7, 0x7ff00000, RZ, 0xc0, !PT ;  /* 0x7ff00000070e7812 */ /* 0x000fc800078ec0ff */
[----:B------:R-:W-:Y:S01]  /*02a0*/  ISETP.GE.U32.AND P1, PT, R14, R15, PT ;  /* 0x0000000f0e00720c */ /* 0x000fe20003f26070 */
[----:B------:R-:W-:Y:S01]  /*02b0*/  @!P0 DMUL R2, R4, 8.98846567431157953865e+307 ;  /* 0x7fe0000004028828 */ /* 0x000fe20000000000 */
[----:B------:R-:W-:-:S05]  /*02c0*/  IMAD.MOV.U32 R21, RZ, RZ, R14 ;  /* 0x000000ffff157224 */ /* 0x000fca00078e000e */
[----:B------:R-:W0:Y:S02]  /*02d0*/  MUFU.RCP64H R9, R3 ;  /* 0x0000000300097308 */ /* 0x000e240000001800 */
[----:B0-----:R-:W-:-:S08]  /*02e0*/  DFMA R12, R8, -R2, 1 ;  /* 0x3ff00000080c742b */ /* 0x001fd00000000802 */
[----:B------:R-:W-:-:S08]  /*02f0*/  DFMA R12, R12, R12, R12 ;  /* 0x0000000c0c0c722b */ /* 0x000fd0000000000c */
[----:B------:R-:W-:Y:S01]  /*0300*/  DFMA R12, R8, R12, R8 ;  /* 0x0000000c080c722b */ /* 0x000fe20000000008 */
[----:B------:R-:W-:Y:S01]  /*0310*/  SEL R9, R11, 0x63400000, !P1 ;  /* 0x634000000b097807 */ /* 0x000fe20004800000 */
[----:B------:R-:W-:Y:S01]  /*0320*/  IMAD.MOV.U32 R8, RZ, RZ, R6 ;  /* 0x000000ffff087224 */ /* 0x000fe200078e0006 */
[----:B------:R-:W-:Y:S02]  /*0330*/  FSETP.GEU.AND P1, PT, |R7|, 1.469367938527859385e-39, PT ;  /* 0x001000000700780b */ /* 0x000fe40003f2e200 */
[----:B------:R-:W-:-:S03]  /*0340*/  LOP3.LUT R9, R9, 0x800fffff, R7, 0xf8, !PT ;  /* 0x800fffff09097812 */ /* 0x000fc600078ef807 */
[----:B------:R-:W-:-:S08]  /*0350*/  DFMA R16, R12, -R2, 1 ;  /* 0x3ff000000c10742b */ /* 0x000fd00000000802 */
[----:B------:R-:W-:Y:S01]  /*0360*/  DFMA R12, R12, R16, R12 ;  /* 0x000000100c0c722b */ /* 0x000fe2000000000c */
[----:B------:R-:W-:Y:S10]  /*0370*/  @P1 BRA `(.L_x_2) ;  /* 0x0000000000201947 */ /* 0x000ff40003800000 */
[----:B------:R-:W-:Y:S01]  /*0380*/  LOP3.LUT R17, R5, 0x7ff00000, RZ, 0xc0, !PT ;  /* 0x7ff0000005117812 */ /* 0x000fe200078ec0ff */
[----:B------:R-:W-:-:S03]  /*0390*/  IMAD.MOV.U32 R16, RZ, RZ, RZ ;  /* 0x000000ffff107224 */ /* 0x000fc600078e00ff */
[----:B------:R-:W-:-:S04]  /*03a0*/  ISETP.GE.U32.AND P1, PT, R14, R17, PT ;  /* 0x000000110e00720c */ /* 0x000fc80003f26070 */
[----:B------:R-:W-:-:S04]  /*03b0*/  SEL R17, R11, 0x63400000, !P1 ;  /* 0x634000000b117807 */ /* 0x000fc80004800000 */
[----:B------:R-:W-:-:S04]  /*03c0*/  LOP3.LUT R17, R17, 0x80000000, R7, 0xf8, !PT ;  /* 0x8000000011117812 */ /* 0x000fc800078ef807 */
[----:B------:R-:W-:-:S06]  /*03d0*/  LOP3.LUT R17, R17, 0x100000, RZ, 0xfc, !PT ;  /* 0x0010000011117812 */ /* 0x000fcc00078efcff */
[----:B------:R-:W-:-:S10]  /*03e0*/  DFMA R8, R8, 2, -R16 ;  /* 0x400000000808782b */ /* 0x000fd40000000810 */
[----:B------:R-:W-:-:S07]  /*03f0*/  LOP3.LUT R21, R9, 0x7ff00000, RZ, 0xc0, !PT ;  /* 0x7ff0000009157812 */ /* 0x000fce00078ec0ff */
.L_x_2:
[----:B------:R-:W-:Y:S01]  /*0400*/  IMAD.MOV.U32 R20, RZ, RZ, R15 ;  /* 0x000000ffff147224 */ /* 0x000fe200078e000f */
[----:B------:R-:W-:Y:S01]  /*0410*/  @!P0 LOP3.LUT R20, R3, 0x7ff00000, RZ, 0xc0, !PT ;  /* 0x7ff0000003148812 */ /* 0x000fe200078ec0ff */
[----:B------:R-:W-:Y:S01]  /*0420*/  VIADD R15, R21, 0xffffffff ;  /* 0xffffffff150f7836 */ /* 0x000fe20000000000 */
[----:B------:R-:W-:-:S03]  /*0430*/  DMUL R16, R12, R8 ;  /* 0x000000080c107228 */ /* 0x000fc60000000000 */
[----:B------:R-:W-:Y:S01]  /*0440*/  VIADD R22, R20, 0xffffffff ;  /* 0xffffffff14167836 */ /* 0x000fe20000000000 */
[----:B------:R-:W-:-:S04]  /*0450*/  ISETP.GT.U32.AND P0, PT, R15, 0x7feffffe, PT ;  /* 0x7feffffe0f00780c */ /* 0x000fc80003f04070 */
[----:B------:R-:W-:Y:S01]  /*0460*/  ISETP.GT.U32.OR P0, PT, R22, 0x7feffffe, P0 ;  /* 0x7feffffe1600780c */ /* 0x000fe20000704470 */
[----:B------:R-:W-:-:S08]  /*0470*/  DFMA R18, R16, -R2, R8 ;  /* 0x800000021012722b */ /* 0x000fd00000000008 */
[----:B------:R-:W-:-:S04]  /*0480*/  DFMA R12, R12, R18, R16 ;  /* 0x000000120c0c722b */ /* 0x000fc80000000010 */
[----:B------:R-:W-:Y:S07]  /*0490*/  @P0 BRA `(.L_x_3) ;  /* 0x00000000006c0947 */ /* 0x000fee0003800000 */
[----:B------:R-:W-:-:S04]  /*04a0*/  LOP3.LUT R7, R5, 0x7ff00000, RZ, 0xc0, !PT ;  /* 0x7ff0000005077812 */ /* 0x000fc800078ec0ff */
[CC--:B------:R-:W-:Y:S02]  /*04b0*/  VIADDMNMX R6, R14.reuse, -R7.reuse, 0xb9600000, !PT ;  /* 0xb96000000e067446 */ /* 0x0c0fe40007800907 */
[----:B------:R-:W-:Y:S02]  /*04c0*/  ISETP.GE.U32.AND P0, PT, R14, R7, PT ;  /* 0x000000070e00720c */ /* 0x000fe40003f06070 */
[----:B------:R-:W-:Y:S02]  /*04d0*/  VIMNMX R6, PT, PT, R6, 0x46a00000, PT ;  /* 0x46a0000006067848 */ /* 0x000fe40003fe0100 */
[----:B------:R-:W-:-:S05]  /*04e0*/  SEL R11, R11, 0x63400000, !P0 ;  /* 0x634000000b0b7807 */ /* 0x000fca0004000000 */
[----:B------:R-:W-:Y:S02]  /*04f0*/  IMAD.IADD R11, R6, 0x1, -R11 ;  /* 0x00000001060b7824 */ /* 0x000fe400078e0a0b */
[----:B------:R-:W-:Y:S02]  /*0500*/  IMAD.MOV.U32 R6, RZ, RZ, RZ ;  /* 0x000000ffff067224 */ /* 0x000fe400078e00ff */
[----:B------:R-:W-:-:S06]  /*0510*/  VIADD R7, R11, 0x7fe00000 ;  /* 0x7fe000000b077836 */ /* 0x000fcc0000000000 */
[----:B------:R-:W-:-:S10]  /*0520*/  DMUL R14, R12, R6 ;  /* 0x000000060c0e7228 */ /* 0x000fd40000000000 */
[----:B------:R-:W-:-:S13]  /*0530*/  FSETP.GTU.AND P0, PT, |R15|, 1.469367938527859385e-39, PT ;  /* 0x001000000f00780b */ /* 0x000fda0003f0c200 */
[----:B------:R-:W-:Y:S05]  /*0540*/  @P0 BRA `(.L_x_4) ;  /* 0x0000000000940947 */ /* 0x000fea0003800000 */
[----:B------:R-:W-:Y:S01]  /*0550*/  DFMA R2, R12, -R2, R8 ;  /* 0x800000020c02722b */ /* 0x000fe20000000008 */
[----:B------:R-:W-:-:S09]  /*0560*/  IMAD.MOV.U32 R6, RZ, RZ, RZ ;  /* 0x000000ffff067224 */ /* 0x000fd200078e00ff */
[C---:B------:R-:W-:Y:S02]  /*0570*/  FSETP.NEU.AND P0, PT, R3.reuse, RZ, PT ;  /* 0x000000ff0300720b */ /* 0x040fe40003f0d000 */
[----:B------:R-:W-:-:S04]  /*0580*/  LOP3.LUT R5, R3, 0x80000000, R5, 0x48, !PT ;  /* 0x8000000003057812 */ /* 0x000fc800078e4805 */
[----:B------:R-:W-:-:S07]  /*0590*/  LOP3.LUT R7, R5, R7, RZ, 0xfc, !PT ;  /* 0x0000000705077212 */ /* 0x000fce00078efcff */
[----:B------:R-:W-:Y:S05]  /*05a0*/  @!P0 BRA `(.L_x_4) ;  /* 0x00000000007c8947 */ /* 0x000fea0003800000 */
[----:B------:R-:W-:Y:S01]  /*05b0*/  IMAD.MOV R3, RZ, RZ, -R11 ;  /* 0x000000ffff037224 */ /* 0x000fe200078e0a0b */
[----:B------:R-:W-:Y:S01]  /*05c0*/  DMUL.RP R6, R12, R6 ;  /* 0x000000060c067228 */ /* 0x000fe20000008000 */
[----:B------:R-:W-:Y:S01]  /*05d0*/  IMAD.MOV.U32 R2, RZ, RZ, RZ ;  /* 0x000000ffff027224 */ /* 0x000fe200078e00ff */
[----:B------:R-:W-:-:S05]  /*05e0*/  IADD3 R11, PT, PT, -R11, -0x43300000, RZ ;  /* 0xbcd000000b0b7810 */ /* 0x000fca0007ffe1ff */
[----:B------:R-:W-:-:S03]  /*05f0*/  DFMA R2, R14, -R2, R12 ;  /* 0x800000020e02722b */ /* 0x000fc6000000000c */
[----:B------:R-:W-:-:S07]  /*0600*/  LOP3.LUT R5, R7, R5, RZ, 0x3c, !PT ;  /* 0x0000000507057212 */ /* 0x000fce00078e3cff */
[----:B------:R-:W-:-:S04]  /*0610*/  FSETP.NEU.AND P0, PT, |R3|, R11, PT ;  /* 0x0000000b0300720b */ /* 0x000fc80003f0d200 */
[----:B------:R-:W-:Y:S02]  /*0620*/  FSEL R14, R6, R14, !P0 ;  /* 0x0000000e060e7208 */ /* 0x000fe40004000000 */
[----:B------:R-:W-:Y:S01]  /*0630*/  FSEL R15, R5, R15, !P0 ;  /* 0x0000000f050f7208 */ /* 0x000fe20004000000 */
[----:B------:R-:W-:Y:S06]  /*0640*/  BRA `(.L_x_4) ;  /* 0x0000000000547947 */ /* 0x000fec0003800000 */
.L_x_3:
[----:B------:R-:W-:-:S14]  /*0650*/  DSETP.NAN.AND P0, PT, R6, R6, PT ;  /* 0x000000060600722a */ /* 0x000fdc0003f08000 */
[----:B------:R-:W-:Y:S05]  /*0660*/  @P0 BRA `(.L_x_5) ;  /* 0x0000000000440947 */ /* 0x000fea0003800000 */
[----:B------:R-:W-:-:S14]  /*0670*/  DSETP.NAN.AND P0, PT, R4, R4, PT ;  /* 0x000000040400722a */ /* 0x000fdc0003f08000 */
[----:B------:R-:W-:Y:S05]  /*0680*/  @P0 BRA `(.L_x_6) ;  /* 0x0000000000300947 */ /* 0x000fea0003800000 */
[----:B------:R-:W-:Y:S01]  /*0690*/  ISETP.NE.AND P0, PT, R21, R20, PT ;  /* 0x000000141500720c */ /* 0x000fe20003f05270 */
[----:B------:R-:W-:Y:S02]  /*06a0*/  IMAD.MOV.U32 R14, RZ, RZ, 0x0 ;  /* 0x00000000ff0e7424 */ /* 0x000fe400078e00ff */
[----:B------:R-:W-:-:S10]  /*06b0*/  IMAD.MOV.U32 R15, RZ, RZ, -0x80000 ;  /* 0xfff80000ff0f7424 */ /* 0x000fd400078e00ff */
[----:B------:R-:W-:Y:S05]  /*06c0*/  @!P0 BRA `(.L_x_4) ;  /* 0x0000000000348947 */ /* 0x000fea0003800000 */
[----:B------:R-:W-:Y:S02]  /*06d0*/  ISETP.NE.AND P0, PT, R21, 0x7ff00000, PT ;  /* 0x7ff000001500780c */ /* 0x000fe40003f05270 */
[----:B------:R-:W-:Y:S02]  /*06e0*/  LOP3.LUT R15, R7, 0x80000000, R5, 0x48, !PT ;  /* 0x80000000070f7812 */ /* 0x000fe400078e4805 */
[----:B------:R-:W-:-:S13]  /*06f0*/  ISETP.EQ.OR P0, PT, R20, RZ, !P0 ;  /* 0x000000ff1400720c */ /* 0x000fda0004702670 */
[----:B------:R-:W-:Y:S01]  /*0700*/  @P0 LOP3.LUT R2, R15, 0x7ff00000, RZ, 0xfc, !PT ;  /* 0x7ff000000f020812 */ /* 0x000fe200078efcff */
[----:B------:R-:W-:Y:S02]  /*0710*/  @!P0 IMAD.MOV.U32 R14, RZ, RZ, RZ ;  /* 0x000000ffff0e8224 */ /* 0x000fe400078e00ff */
[----:B------:R-:W-:Y:S02]  /*0720*/  @P0 IMAD.MOV.U32 R14, RZ, RZ, RZ ;  /* 0x000000ffff0e0224 */ /* 0x000fe400078e00ff */
[----:B------:R-:W-:Y:S01]  /*0730*/  @P0 IMAD.MOV.U32 R15, RZ, RZ, R2 ;  /* 0x000000ffff0f0224 */ /* 0x000fe200078e0002 */
[----:B------:R-:W-:Y:S06]  /*0740*/  BRA `(.L_x_4) ;  /* 0x0000000000147947 */ /* 0x000fec0003800000 */
.L_x_6:
[----:B------:R-:W-:Y:S01]  /*0750*/  LOP3.LUT R15, R5, 0x80000, RZ, 0xfc, !PT ;  /* 0x00080000050f7812 */ /* 0x000fe200078efcff */
[----:B------:R-:W-:Y:S01]  /*0760*/  IMAD.MOV.U32 R14, RZ, RZ, R4 ;  /* 0x000000ffff0e7224 */ /* 0x000fe200078e0004 */
[----:B------:R-:W-:Y:S06]  /*0770*/  BRA `(.L_x_4) ;  /* 0x0000000000087947 */ /* 0x000fec0003800000 */
.L_x_5:
[----:B------:R-:W-:Y:S01]  /*0780*/  LOP3.LUT R15, R7, 0x80000, RZ, 0xfc, !PT ;  /* 0x00080000070f7812 */ /* 0x000fe200078efcff */
[----:B------:R-:W-:-:S07]  /*0790*/  IMAD.MOV.U32 R14, RZ, RZ, R6 ;  /* 0x000000ffff0e7224 */ /* 0x000fce00078e0006 */
.L_x_4:
[----:B------:R-:W-:Y:S02]  /*07a0*/  IMAD.MOV.U32 R11, RZ, RZ, 0x0 ;  /* 0x00000000ff0b7424 */ /* 0x000fe400078e00ff */
[----:B------:R-:W-:Y:S02]  /*07b0*/  IMAD.MOV.U32 R2, RZ, RZ, R14 ;  /* 0x000000ffff027224 */ /* 0x000fe400078e000e */
[----:B------:R-:W-:Y:S01]  /*07c0*/  IMAD.MOV.U32 R3, RZ, RZ, R15 ;  /* 0x000000ffff037224 */ /* 0x000fe200078e000f */
[----:B------:R-:W-:Y:S06]  /*07d0*/  RET.REL.NODEC R10 `(_Z25finalPagerankForIterationP6vertexif) ;  /* 0xfffffff80a087950 */ /* 0x000fec0003c3ffff */
.L_x_7:
        /* <DEDUP_REMOVED lines=10> */
.L_x_31:


//--------------------- .text._Z17addToNextPagerankP6vertexPf --------------------------
	.section	.text._Z17addToNextPagerankP6vertexPf,"ax",@progbits
	.align	128
        .global         _Z17addToNextPagerankP6vertexPf
        .type           _Z17addToNextPagerankP6vertexPf,@function
        .size           _Z17addToNextPagerankP6vertexPf,(.L_x_32 - _Z17addToNextPagerankP6vertexPf)
        .other          _Z17addToNextPagerankP6vertexPf,@"STO_CUDA_ENTRY STV_DEFAULT"
_Z17addToNextPagerankP6vertexPf:
.text._Z17addToNextPagerankP6vertexPf:
[----:B------:R-:W-:Y:S01]  /*0000*/  LDC R1, c[0x0][0x37c] ;  /* 0x0000df00ff017b82 */ /* 0x000fe20000000800 */
[----:B------:R-:W0:Y:S07]  /*0010*/  S2R R3, SR_TID.X ;  /* 0x0000000000037919 */ /* 0x000e2e0000002100 */
[----:B------:R-:W0:Y:S01]  /*0020*/  LDC.64 R4, c[0x0][0x380] ;  /* 0x0000e000ff047b82 */ /* 0x000e220000000a00 */
[----:B------:R-:W1:Y:S01]  /*0030*/  LDCU.64 UR4, c[0x0][0x358] ;  /* 0x00006b00ff0477ac */ /* 0x000e620008000a00 */
[----:B0-----:R-:W-:-:S05]  /*0040*/  IMAD.WIDE.U32 R4, R3, 0x18, R4 ;  /* 0x0000001803047825 */ /* 0x001fca00078e0004 */
[----:B-1----:R-:W2:Y:S02]  /*0050*/  LDG.E R0, desc[UR4][R4.64+0xc] ;  /* 0x00000c0404007981 */ /* 0x002ea4000c1e1900 */
[----:B--2---:R-:W-:-:S13]  /*0060*/  ISETP.NE.AND P0, PT, R0, RZ, PT ;  /* 0x000000ff0000720c */ /* 0x004fda0003f05270 */
[----:B------:R-:W-:Y:S05]  /*0070*/  @!P0 BRA `(.L_x_8) ;  /* 0x0000000000ec8947 */ /* 0x000fea0003800000 */
[----:B------:R-:W-:Y:S02]  /*0080*/  IMAD.MOV.U32 R11, RZ, RZ, R0 ;  /* 0x000000ffff0b7224 */ /* 0x000fe400078e0000 */
[----:B------:R-:W-:-:S07]  /*0090*/  IMAD.MOV.U32 R0, RZ, RZ, RZ ;  /* 0x000000ffff007224 */ /* 0x000fce00078e00ff */
.L_x_17:
[----:B------:R-:W2:Y:S04]  /*00a0*/  LDG.E R16, desc[UR4][R4.64+0x4] ;  /* 0x0000040404107981 */ /* 0x000ea8000c1e1900 */
[----:B0-----:R-:W3:Y:S01]  /*00b0*/  LDG.E.64 R2, desc[UR4][R4.64+0x10] ;  /* 0x0000100404027981 */ /* 0x001ee2000c1e1b00 */
[----:B------:R-:W0:Y:S01]  /*00c0*/  I2F.F64.U32 R10, R11 ;  /* 0x0000000b000a7312 */ /* 0x000e220000201800 */
[----:B------:R-:W-:-:S07]  /*00d0*/  IMAD.MOV.U32 R8, RZ, RZ, 0x1 ;  /* 0x00000001ff087424 */ /* 0x000fce00078e00ff */
[----:B0-----:R-:W0:Y:S02]  /*00e0*/  MUFU.RCP64H R9, R11 ;  /* 0x0000000b00097308 */ /* 0x001e240000001800 */
[----:B0-----:R-:W-:-:S08]  /*00f0*/  DFMA R12, -R10, R8, 1 ;  /* 0x3ff000000a0c742b */ /* 0x001fd00000000108 */
[----:B------:R-:W-:-:S08]  /*0100*/  DFMA R12, R12, R12, R12 ;  /* 0x0000000c0c0c722b */ /* 0x000fd0000000000c */
[----:B------:R-:W-:Y:S01]  /*0110*/  DFMA R12, R8, R12, R8 ;  /* 0x0000000c080c722b */ /* 0x000fe20000000008 */
[----:B------:R-:W-:Y:S07]  /*0120*/  YIELD ;  /* 0x0000000000007946 */ /* 0x000fee0003800000 */
[----:B------:R-:W-:Y:S01]  /*0130*/  DFMA R14, -R10, R12, 1 ;  /* 0x3ff000000a0e742b */ /* 0x000fe2000000010c */
[----:B------:R-:W-:Y:S01]  /*0140*/  UMOV UR6, 0x33333333 ;  /* 0x3333333300067882 */ /* 0x000fe20000000000 */
[----:B------:R-:W-:-:S06]  /*0150*/  UMOV UR7, 0x3feb3333 ;  /* 0x3feb333300077882 */ /* 0x000fcc0000000000 */
[----:B------:R-:W-:Y:S01]  /*0160*/  DFMA R14, R12, R14, R12 ;  /* 0x0000000e0c0e722b */ /* 0x000fe2000000000c */
[----:B------:R-:W-:Y:S01]  /*0170*/  BSSY.RECONVERGENT B0, `(.L_x_9) ;  /* 0x000000e000007945 */ /* 0x000fe20003800200 */
[----:B--2---:R-:W0:Y:S01]  /*0180*/  F2F.F64.F32 R8, R16 ;  /* 0x0000001000087310 */ /* 0x004e220000201800 */
[----:B---3--:R-:W-:-:S05]  /*0190*/  IMAD.WIDE.U32 R2, R0, 0x8, R2 ;  /* 0x0000000800027825 */ /* 0x008fca00078e0002 */
[----:B------:R1:W5:Y:S01]  /*01a0*/  LD.E.64 R6, desc[UR4][R2.64] ;  /* 0x0000000402067980 */ /* 0x000362000c101b00 */
[----:B0-----:R-:W-:-:S08]  /*01b0*/  DMUL R8, R8, UR6 ;  /* 0x0000000608087c28 */ /* 0x001fd00008000000 */
[----:B-1----:R-:W-:-:S08]  /*01c0*/  DMUL R2, R8, R14 ;  /* 0x0000000e08027228 */ /* 0x002fd00000000000 */
[----:B------:R-:W-:-:S08]  /*01d0*/  DFMA R12, -R10, R2, R8 ;  /* 0x000000020a0c722b */ /* 0x000fd00000000108 */
[----:B------:R-:W-:Y:S01]  /*01e0*/  DFMA R2, R14, R12, R2 ;  /* 0x0000000c0e02722b */ /* 0x000fe20000000002 */
[----:B------:R-:W-:-:S09]  /*01f0*/  FSETP.GEU.AND P1, PT, |R9|, 6.5827683646048100446e-37, PT ;  /* 0x036000000900780b */ /* 0x000fd20003f2e200 */
[----:B------:R-:W-:-:S05]  /*0200*/  FFMA R12, RZ, R11, R3 ;  /* 0x0000000bff0c7223 */ /* 0x000fca0000000003 */
[----:B------:R-:W-:-:S13]  /*0210*/  FSETP.GT.AND P0, PT, |R12|, 1.469367938527859385e-39, PT ;  /* 0x001000000c00780b */ /* 0x000fda0003f04200 */
[----:B------:R-:W-:Y:S05]  /*0220*/  @P0 BRA P1, `(.L_x_10) ;  /* 0x0000000000080947 */ /* 0x000fea0000800000 */
[----:B------:R-:W-:-:S07]  /*0230*/  MOV R14, 0x250 ;  /* 0x00000250000e7802 */ /* 0x000fce0000000f00 */
[----:B-----5:R-:W-:Y:S05]  /*0240*/  CALL.REL.NOINC `($__internal_1_$__cuda_sm20_div_rn_f64_full) ;  /* 0x00000000009c7944 */ /* 0x020fea0003c00000 */
.L_x_10:
[----:B------:R-:W-:Y:S05]  /*0250*/  BSYNC.RECONVERGENT B0 ;  /* 0x0000000000007941 */ /* 0x000fea0003800200 */
.L_x_9:
[----:B------:R-:W0:Y:S02]  /*0260*/  F2F.F32.F64 R9, R2 ;  /* 0x0000000200097310 */ /* 0x000e240000301000 */
[----:B0----5:R0:W-:Y:S01]  /*0270*/  ATOM.E.ADD.F32.FTZ.RN.STRONG.GPU P0, RZ, desc[UR4][R6.64+0x8], R9 ;  /* 0x8000080906ff79a2 */ /* 0x0211e2000c10f304 */
[----:B------:R-:W-:Y:S04]  /*0280*/  BSSY.RECONVERGENT B0, `(.L_x_11) ;  /* 0x0000015000007945 */ /* 0x000fe80003800200 */
[----:B0-----:R-:W-:Y:S05]  /*0290*/  @P0 BRA `(.L_x_12) ;  /* 0x00000000004c0947 */ /* 0x001fea0003800000 */
[----:B------:R-:W0:Y:S02]  /*02a0*/  QSPC.E.S P0, RZ, [R6+0x8] ;  /* 0x0000080006ff73aa */ /* 0x000e240000000500 */
[----:B0-----:R-:W-:Y:S05]  /*02b0*/  @!P0 BRA `(.L_x_13) ;  /* 0x0000000000188947 */ /* 0x001fea0003800000 */
[----:B------:R-:W-:-:S07]  /*02c0*/  MOV R6, R6 ;  /* 0x0000000600067202 */ /* 0x000fce0000000f00 */
.L_x_14:
[----:B------:R-:W0:Y:S02]  /*02d0*/  LDS R2, [R6+0x8] ;  /* 0x0000080006027984 */ /* 0x000e240000000800 */
[----:B0-----:R-:W-:-:S05]  /*02e0*/  FADD R3, R9, R2 ;  /* 0x0000000209037221 */ /* 0x001fca0000000000 */
[----:B------:R-:W0:Y:S02]  /*02f0*/  ATOMS.CAST.SPIN P0, [R6+0x8], R2, R3 ;  /* 0x000008020600758d */ /* 0x000e240001800003 */
[----:B0-----:R-:W-:Y:S05]  /*0300*/  @!P0 BRA `(.L_x_14) ;  /* 0xfffffffc00f08947 */ /* 0x001fea000383ffff */
[----:B------:R-:W-:Y:S05]  /*0310*/  BRA `(.L_x_12) ;  /* 0x00000000002c7947 */ /* 0x000fea0003800000 */
.L_x_13:
[----:B------:R-:W0:Y:S02]  /*0320*/  QSPC.E.D P0, RZ, [R6+0x8] ;  /* 0x0000080006ff73aa */ /* 0x000e240000000700 */
[----:B0-----:R-:W-:Y:S05]  /*0330*/  @!P0 BRA `(.L_x_15) ;  /* 0x0000000000188947 */ /* 0x001fea0003800000 */
.L_x_16:
[----:B------:R-:W2:Y:S02]  /*0340*/  LD.E R2, [R6+0x8] ;  /* 0x0000000806027980 */ /* 0x000ea40000100900 */
[----:B--2---:R-:W-:-:S06]  /*0350*/  FADD R3, R9, R2 ;  /* 0x0000000209037221 */ /* 0x004fcc0000000000 */
[----:B------:R-:W2:Y:S02]  /*0360*/  ATOM.E.CAST.SPIN PT, R3, [R6+0x8], R2, R3 ;  /* 0x000008020603738b */ /* 0x000ea400019e0103 */
[----:B--2---:R-:W-:-:S13]  /*0370*/  ISETP.EQ.U32.AND P0, PT, R3, 0x1, PT ;  /* 0x000000010300780c */ /* 0x004fda0003f02070 */
[----:B------:R-:W-:Y:S05]  /*0380*/  @!P0 BRA `(.L_x_16) ;  /* 0xfffffffc00ec8947 */ /* 0x000fea000383ffff */
[----:B------:R-:W-:Y:S05]  /*0390*/  BRA `(.L_x_12) ;  /* 0x00000000000c7947 */ /* 0x000fea0003800000 */
.L_x_15:
[----:B------:R-:W2:Y:S02]  /*03a0*/  LD.E R2, desc[UR4][R6.64+0x8] ;  /* 0x0000080406027980 */ /* 0x000ea4000c101900 */
[----:B--2---:R-:W-:-:S05]  /*03b0*/  FADD R3, R9, R2 ;  /* 0x0000000209037221 */ /* 0x004fca0000000000 */
[----:B------:R0:W-:Y:S02]  /*03c0*/  ST.E desc[UR4][R6.64+0x8], R3 ;  /* 0x0000080306007985 */ /* 0x0001e4000c101904 */
.L_x_12:
[----:B------:R-:W-:Y:S05]  /*03d0*/  BSYNC.RECONVERGENT B0 ;  /* 0x0000000000007941 */ /* 0x000fea0003800200 */
.L_x_11:
[----:B------:R-:W2:Y:S01]  /*03e0*/  LDG.E R11, desc[UR4][R4.64+0xc] ;  /* 0x00000c04040b7981 */ /* 0x000ea2000c1e1900 */
[----:B------:R-:W-:-:S05]  /*03f0*/  VIADD R0, R0, 0x1 ;  /* 0x0000000100007836 */ /* 0x000fca0000000000 */
[----:B--2---:R-:W-:-:S13]  /*0400*/  ISETP.GE.U32.AND P0, PT, R0, R11, PT ;  /* 0x0000000b0000720c */ /* 0x004fda0003f06070 */
[----:B------:R-:W-:Y:S05]  /*0410*/  @!P0 BRA `(.L_x_17) ;  /* 0xfffffffc00208947 */ /* 0x000fea000383ffff */
[----:B------:R-:W-:Y:S05]  /*0420*/  EXIT ;  /* 0x000000000000794d */ /* 0x000fea0003800000 */
.L_x_8:
[----:B------:R-:W2:Y:S01]  /*0430*/  LDG.E R4, desc[UR4][R4.64+0x4] ;  /* 0x0000040404047981 */ /* 0x000ea2000c1e1900 */
[----:B------:R-:W-:Y:S01]  /*0440*/  UMOV UR6, 0x33333333 ;  /* 0x3333333300067882 */ /* 0x000fe20000000000 */
[----:B------:R-:W-:Y:S01]  /*0450*/  UMOV UR7, 0x3feb3333 ;  /* 0x3feb333300077882 */ /* 0x000fe20000000000 */
[----:B------:R-:W0:Y:S01]  /*0460*/  LDC.64 R6, c[0x0][0x388] ;  /* 0x0000e200ff067b82 */ /* 0x000e220000000a00 */
[----:B--2---:R-:W1:Y:S02]  /*0470*/  F2F.F64.F32 R2, R4 ;  /* 0x0000000400027310 */ /* 0x004e640000201800 */
[----:B-1----:R-:W-:-:S10]  /*0480*/  DMUL R2, R2, UR6 ;  /* 0x0000000602027c28 */ /* 0x002fd40008000000 */
[----:B------:R-:W0:Y:S02]  /*0490*/  F2F.F32.F64 R3, R2 ;  /* 0x0000000200037310 */ /* 0x000e240000301000 */
[----:B0-----:R-:W-:Y:S01]  /*04a0*/  REDG.E.ADD.F32.FTZ.RN.STRONG.GPU desc[UR4][R6.64], R3 ;  /* 0x00000003060079a6 */ /* 0x001fe2000c12f304 */
[----:B------:R-:W-:Y:S05]  /*04b0*/  EXIT ;  /* 0x000000000000794d */ /* 0x000fea0003800000 */
        .weak           $__internal_1_$__cuda_sm20_div_rn_f64_full
        .type           $__internal_1_$__cuda_sm20_div_rn_f64_full,@function
        .size           $__internal_1_$__cuda_sm20_div_rn_f64_full,(.L_x_32 - $__internal_1_$__cuda_sm20_div_rn_f64_full)
$__internal_1_$__cuda_sm20_div_rn_f64_full:
[C---:B------:R-:W-:Y:S01]  /*04c0*/  FSETP.GEU.AND P0, PT, |R11|.reuse, 1.469367938527859385e-39, PT ;  /* 0x001000000b00780b */ /* 0x040fe20003f0e200 */
[----:B------:R-:W-:Y:S01]  /*04d0*/  IMAD.MOV.U32 R12, RZ, RZ, 0x1 ;  /* 0x00000001ff0c7424 */ /* 0x000fe200078e00ff */
[----:B------:R-:W-:Y:S01]  /*04e0*/  LOP3.LUT R2, R11, 0x800fffff, RZ, 0xc0, !PT ;  /* 0x800fffff0b027812 */ /* 0x000fe200078ec0ff */
[----:B------:R-:W-:Y:S01]  /*04f0*/  BSSY.RECONVERGENT B1, `(.L_x_18) ;  /* 0x0000055000017945 */ /* 0x000fe20003800200 */
[C---:B------:R-:W-:Y:S02]  /*0500*/  FSETP.GEU.AND P2, PT, |R9|.reuse, 1.469367938527859385e-39, PT ;  /* 0x001000000900780b */ /* 0x040fe40003f4e200 */
[----:B------:R-:W-:Y:S01]  /*0510*/  LOP3.LUT R3, R2, 0x3ff00000, RZ, 0xfc, !PT ;  /* 0x3ff0000002037812 */ /* 0x000fe200078efcff */
[----:B------:R-:W-:Y:S01]  /*0520*/  IMAD.MOV.U32 R2, RZ, RZ, R10 ;  /* 0x000000ffff027224 */ /* 0x000fe200078e000a */
[----:B------:R-:W-:Y:S02]  /*0530*/  LOP3.LUT R15, R9, 0x7ff00000, RZ, 0xc0, !PT ;  /* 0x7ff00000090f7812 */ /* 0x000fe400078ec0ff */
[----:B------:R-:W-:-:S03]  /*0540*/  LOP3.LUT R22, R11, 0x7ff00000, RZ, 0xc0, !PT ;  /* 0x7ff000000b167812 */ /* 0x000fc600078ec0ff */
[----:B------:R-:W-:Y:S01]  /*0550*/  @!P0 DMUL R2, R10, 8.98846567431157953865e+307 ;  /* 0x7fe000000a028828 */ /* 0x000fe20000000000 */
[----:B------:R-:W-:-:S03]  /*0560*/  ISETP.GE.U32.AND P1, PT, R15, R22, PT ;  /* 0x000000160f00720c */ /* 0x000fc60003f26070 */
[----:B------:R-:W-:Y:S01]  /*0570*/  @!P2 LOP3.LUT R20, R11, 0x7ff00000, RZ, 0xc0, !PT ;  /* 0x7ff000000b14a812 */ /* 0x000fe200078ec0ff */
[----:B------:R-:W-:Y:S01]  /*0580*/  @!P2 IMAD.MOV.U32 R24, RZ, RZ, RZ ;  /* 0x000000ffff18a224 */ /* 0x000fe200078e00ff */
[----:B------:R-:W0:Y:S02]  /*0590*/  MUFU.RCP64H R13, R3 ;  /* 0x00000003000d7308 */ /* 0x000e240000001800 */
[----:B------:R-:W-:Y:S01]  /*05a0*/  @!P2 ISETP.GE.U32.AND P3, PT, R15, R20, PT ;  /* 0x000000140f00a20c */ /* 0x000fe20003f66070 */
[----:B0-----:R-:W-:-:S08]  /*05b0*/  DFMA R16, R12, -R2, 1 ;  /* 0x3ff000000c10742b */ /* 0x001fd00000000802 */
[----:B------:R-:W-:Y:S01]  /*05c0*/  DFMA R18, R16, R16, R16 ;  /* 0x000000101012722b */ /* 0x000fe20000000010 */
[----:B------:R-:W-:-:S05]  /*05d0*/  IMAD.MOV.U32 R16, RZ, RZ, 0x1ca00000 ;  /* 0x1ca00000ff107424 */ /* 0x000fca00078e00ff */
[C---:B------:R-:W-:Y:S02]  /*05e0*/  @!P2 SEL R17, R16.reuse, 0x63400000, !P3 ;  /* 0x634000001011a807 */ /* 0x040fe40005800000 */
[----:B------:R-:W-:Y:S01]  /*05f0*/  DFMA R18, R12, R18, R12 ;  /* 0x000000120c12722b */ /* 0x000fe2000000000c */
[----:B------:R-:W-:Y:S01]  /*0600*/  SEL R13, R16, 0x63400000, !P1 ;  /* 0x63400000100d7807 */ /* 0x000fe20004800000 */
[----:B------:R-:W-:Y:S01]  /*0610*/  IMAD.MOV.U32 R12, RZ, RZ, R8 ;  /* 0x000000ffff0c7224 */ /* 0x000fe200078e0008 */
[--C-:B------:R-:W-:Y:S02]  /*0620*/  @!P2 LOP3.LUT R17, R17, 0x80000000, R9.reuse, 0xf8, !PT ;  /* 0x800000001111a812 */ /* 0x100fe400078ef809 */
[----:B------:R-:W-:Y:S02]  /*0630*/  LOP3.LUT R13, R13, 0x800fffff, R9, 0xf8, !PT ;  /* 0x800fffff0d0d7812 */ /* 0x000fe400078ef809 */
[----:B------:R-:W-:Y:S01]  /*0640*/  @!P2 LOP3.LUT R25, R17, 0x100000, RZ, 0xfc, !PT ;  /* 0x001000001119a812 */ /* 0x000fe200078efcff */
[----:B------:R-:W-:-:S05]  /*0650*/  DFMA R20, R18, -R2, 1 ;  /* 0x3ff000001214742b */ /* 0x000fca0000000802 */
[----:B------:R-:W-:Y:S01]  /*0660*/  @!P2 DFMA R12, R12, 2, -R24 ;  /* 0x400000000c0ca82b */ /* 0x000fe20000000818 */
[----:B------:R-:W-:Y:S02]  /*0670*/  IMAD.MOV.U32 R24, RZ, RZ, R15 ;  /* 0x000000ffff187224 */ /* 0x000fe400078e000f */
[----:B------:R-:W-:Y:S01]  /*0680*/  DFMA R18, R18, R20, R18 ;  /* 0x000000141212722b */ /* 0x000fe20000000012 */
[----:B------:R-:W-:Y:S01]  /*0690*/  IMAD.MOV.U32 R25, RZ, RZ, R22 ;  /* 0x000000ffff197224 */ /* 0x000fe200078e0016 */
[----:B------:R-:W-:-:S05]  /*06a0*/  @!P0 LOP3.LUT R25, R3, 0x7ff00000, RZ, 0xc0, !PT ;  /* 0x7ff0000003198812 */ /* 0x000fca00078ec0ff */
[----:B------:R-:W-:Y:S01]  /*06b0*/  @!P2 LOP3.LUT R24, R13, 0x7ff00000, RZ, 0xc0, !PT ;  /* 0x7ff000000d18a812 */ /* 0x000fe200078ec0ff */
[----:B------:R-:W-:-:S04]  /*06c0*/  DMUL R20, R18, R12 ;  /* 0x0000000c12147228 */ /* 0x000fc80000000000 */
[----:B------:R-:W-:-:S04]  /*06d0*/  VIADD R17, R24, 0xffffffff ;  /* 0xffffffff18117836 */ /* 0x000fc80000000000 */
[----:B------:R-:W-:Y:S01]  /*06e0*/  DFMA R22, R20, -R2, R12 ;  /* 0x800000021416722b */ /* 0x000fe2000000000c */
[----:B------:R-:W-:Y:S01]  /*06f0*/  ISETP.GT.U32.AND P0, PT, R17, 0x7feffffe, PT ;  /* 0x7feffffe1100780c */ /* 0x000fe20003f04070 */
[----:B------:R-:W-:-:S05]  /*0700*/  VIADD R17, R25, 0xffffffff ;  /* 0xffffffff19117836 */ /* 0x000fca0000000000 */
[----:B------:R-:W-:Y:S01]  /*0710*/  ISETP.GT.U32.OR P0, PT, R17, 0x7feffffe, P0 ;  /* 0x7feffffe1100780c */ /* 0x000fe20000704470 */
[----:B------:R-:W-:-:S12]  /*0720*/  DFMA R18, R18, R22, R20 ;  /* 0x000000161212722b */ /* 0x000fd80000000014 */
[----:B------:R-:W-:Y:S05]  /*0730*/  @P0 BRA `(.L_x_19) ;  /* 0x00000000006c0947 */ /* 0x000fea0003800000 */
[----:B------:R-:W-:-:S04]  /*0740*/  LOP3.LUT R20, R11, 0x7ff00000, RZ, 0xc0, !PT ;  /* 0x7ff000000b147812 */ /* 0x000fc800078ec0ff */
[CC--:B------:R-:W-:Y:S02]  /*0750*/  VIADDMNMX R8, R15.reuse, -R20.reuse, 0xb9600000, !PT ;  /* 0xb96000000f087446 */ /* 0x0c0fe40007800914 */
[----:B------:R-:W-:Y:S01]  /*0760*/  ISETP.GE.U32.AND P0, PT, R15, R20, PT ;  /* 0x000000140f00720c */ /* 0x000fe20003f06070 */
[----:B------:R-:W-:Y:S01]  /*0770*/  IMAD.MOV.U32 R20, RZ, RZ, RZ ;  /* 0x000000ffff147224 */ /* 0x000fe200078e00ff */
[----:B------:R-:W-:Y:S02]  /*0780*/  VIMNMX R8, PT, PT, R8, 0x46a00000, PT ;  /* 0x46a0000008087848 */ /* 0x000fe40003fe0100 */
[----:B------:R-:W-:-:S05]  /*0790*/  SEL R9, R16, 0x63400000, !P0 ;  /* 0x6340000010097807 */ /* 0x000fca0004000000 */
[----:B------:R-:W-:-:S04]  /*07a0*/  IMAD.IADD R8, R8, 0x1, -R9 ;  /* 0x0000000108087824 */ /* 0x000fc800078e0a09 */
        /* <DEDUP_REMOVED lines=10> */
[----:B------:R-:W-:Y:S02]  /*0850*/  IMAD.MOV R3, RZ, RZ, -R8 ;  /* 0x000000ffff037224 */ /* 0x000fe400078e0a08 */
[----:B------:R-:W-:-:S06]  /*0860*/  IMAD.MOV.U32 R2, RZ, RZ, RZ ;  /* 0x000000ffff027224 */ /* 0x000fcc00078e00ff */
[----:B------:R-:W-:Y:S02]  /*0870*/  DFMA R2, R16, -R2, R18 ;  /* 0x800000021002722b */ /* 0x000fe40000000012 */
[----:B------:R-:W-:-:S04]  /*0880*/  DMUL.RP R18, R18, R20 ;  /* 0x0000001412127228 */ /* 0x000fc80000008000 */
[----:B------:R-:W-:-:S04]  /*0890*/  IADD3 R2, PT, PT, -R8, -0x43300000, RZ ;  /* 0xbcd0000008027810 */ /* 0x000fc80007ffe1ff */
[----:B------:R-:W-:Y:S02]  /*08a0*/  FSETP.NEU.AND P0, PT, |R3|, R2, PT ;  /* 0x000000020300720b */ /* 0x000fe40003f0d200 */
[----:B------:R-:W-:Y:S02]  /*08b0*/  LOP3.LUT R11, R19, R11, RZ, 0x3c, !PT ;  /* 0x0000000b130b7212 */ /* 0x000fe400078e3cff */
[----:B------:R-:W-:Y:S02]  /*08c0*/  FSEL R16, R18, R16, !P0 ;  /* 0x0000001012107208 */ /* 0x000fe40004000000 */
[----:B------:R-:W-:Y:S01]  /*08d0*/  FSEL R17, R11, R17, !P0 ;  /* 0x000000110b117208 */ /* 0x000fe20004000000 */
[----:B------:R-:W-:Y:S06]  /*08e0*/  BRA `(.L_x_20) ;  /* 0x0000000000547947 */ /* 0x000fec0003800000 */
.L_x_19:
        /* <DEDUP_REMOVED lines=16> */
.L_x_22:
[----:B------:R-:W-:Y:S01]  /*09f0*/  LOP3.LUT R17, R11, 0x80000, RZ, 0xfc, !PT ;  /* 0x000800000b117812 */ /* 0x000fe200078efcff */
[----:B------:R-:W-:Y:S01]  /*0a00*/  IMAD.MOV.U32 R16, RZ, RZ, R10 ;  /* 0x000000ffff107224 */ /* 0x000fe200078e000a */
[----:B------:R-:W-:Y:S06]  /*0a10*/  BRA `(.L_x_20) ;  /* 0x0000000000087947 */ /* 0x000fec0003800000 */
.L_x_21:
[----:B------:R-:W-:Y:S01]  /*0a20*/  LOP3.LUT R17, R9, 0x80000, RZ, 0xfc, !PT ;  /* 0x0008000009117812 */ /* 0x000fe200078efcff */
[----:B------:R-:W-:-:S07]  /*0a30*/  IMAD.MOV.U32 R16, RZ, RZ, R8 ;  /* 0x000000ffff107224 */ /* 0x000fce00078e0008 */
.L_x_20:
[----:B------:R-:W-:Y:S05]  /*0a40*/  BSYNC.RECONVERGENT B1 ;  /* 0x0000000000017941 */ /* 0x000fea0003800200 */
.L_x_18:
[----:B------:R-:W-:Y:S02]  /*0a50*/  IMAD.MOV.U32 R15, RZ, RZ, 0x0 ;  /* 0x00000000ff0f7424 */ /* 0x000fe400078e00ff */
[----:B------:R-:W-:Y:S02]  /*0a60*/  IMAD.MOV.U32 R2, RZ, RZ, R16 ;  /* 0x000000ffff027224 */ /* 0x000fe400078e0010 */
[----:B------:R-:W-:Y:S01]  /*0a70*/  IMAD.MOV.U32 R3, RZ, RZ, R17 ;  /* 0x000000ffff037224 */ /* 0x000fe200078e0011 */
[----:B------:R-:W-:Y:S06]  /*0a80*/  RET.REL.NODEC R14 `(_Z17addToNextPagerankP6vertexPf) ;  /* 0xfffffff40e5c7950 */ /* 0x000fec0003c3ffff */
.L_x_23:
        /* <DEDUP_REMOVED lines=15> */
.L_x_32:


//--------------------- .text._Z19initializePageranksP6vertexi --------------------------
	.section	.text._Z19initializePageranksP6vertexi,"ax",@progbits
	.align	128
        .global         _Z19initializePageranksP6vertexi
        .type           _Z19initializePageranksP6vertexi,@function
        .size           _Z19initializePageranksP6vertexi,(.L_x_33 - _Z19initializePageranksP6vertexi)
        .other          _Z19initializePageranksP6vertexi,@"STO_CUDA_ENTRY STV_DEFAULT"
_Z19initializePageranksP6vertexi:
.text._Z19initializePageranksP6vertexi:
[----:B------:R-:W-:Y:S01]  /*0000*/  LDC R1, c[0x0][0x37c] ;  /* 0x0000df00ff017b82 */ /* 0x000fe20000000800 */
[----:B------:R-:W0:Y:S01]  /*0010*/  LDCU UR4, c[0x0][0x388] ;  /* 0x00007100ff0477ac */ /* 0x000e220008000800 */
[----:B------:R-:W1:Y:S01]  /*0020*/  S2R R2, SR_TID.X ;  /* 0x0000000000027919 */ /* 0x000e620000002100 */
[----:B0-----:R-:W-:Y:S01]  /*0030*/  I2FP.F32.S32 R0, UR4 ;  /* 0x0000000400007c45 */ /* 0x001fe20008201400 */
[----:B------:R-:W0:Y:S04]  /*0040*/  LDCU.64 UR4, c[0x0][0x358] ;  /* 0x00006b00ff0477ac */ /* 0x000e280008000a00 */
[----:B------:R-:W-:-:S05]  /*0050*/  VIADD R3, R0, 0x1800000 ;  /* 0x0180000000037836 */ /* 0x000fca0000000000 */
[----:B------:R-:W-:-:S04]  /*0060*/  LOP3.LUT R3, R3, 0x7f800000, RZ, 0xc0, !PT ;  /* 0x7f80000003037812 */ /* 0x000fc800078ec0ff */
[----:B------:R-:W-:-:S13]  /*0070*/  ISETP.GT.U32.AND P0, PT, R3, 0x1ffffff, PT ;  /* 0x01ffffff0300780c */ /* 0x000fda0003f04070 */
[----:B01----:R-:W-:Y:S05]  /*0080*/  @P0 BRA `(.L_x_24) ;  /* 0x0000000000100947 */ /* 0x003fea0003800000 */
[----:B------:R-:W-:-:S07]  /*0090*/  MOV R4, 0xb0 ;  /* 0x000000b000047802 */ /* 0x000fce0000000f00 */
[----:B------:R-:W-:Y:S05]  /*00a0*/  CALL.REL.NOINC `($__internal_2_$__cuda_sm20_rcp_rn_f32_slowpath) ;  /* 0x0000000000287944 */ /* 0x000fea0003c00000 */
[----:B------:R-:W-:Y:S01]  /*00b0*/  IMAD.MOV.U32 R7, RZ, RZ, R3 ;  /* 0x000000ffff077224 */ /* 0x000fe200078e0003 */
[----:B------:R-:W-:Y:S06]  /*00c0*/  BRA `(.L_x_25) ;  /* 0x0000000000107947 */ /* 0x000fec0003800000 */
.L_x_24:
[----:B------:R-:W0:Y:S02]  /*00d0*/  MUFU.RCP R7, R0 ;  /* 0x0000000000077308 */ /* 0x000e240000001000 */
[----:B0-----:R-:W-:-:S04]  /*00e0*/  FFMA R3, R0, R7, -1 ;  /* 0xbf80000000037423 */ /* 0x001fc80000000007 */
[----:B------:R-:W-:-:S04]  /*00f0*/  FADD.FTZ R4, -R3, -RZ ;  /* 0x800000ff03047221 */ /* 0x000fc80000010100 */
[----:B------:R-:W-:-:S07]  /*0100*/  FFMA R7, R7, R4, R7 ;  /* 0x0000000407077223 */ /* 0x000fce0000000007 */
.L_x_25:
[----:B------:R-:W0:Y:S02]  /*0110*/  LDC.64 R4, c[0x0][0x380] ;  /* 0x0000e000ff047b82 */ /* 0x000e240000000a00 */
[----:B0-----:R-:W-:-:S05]  /*0120*/  IMAD.WIDE.U32 R2, R2, 0x18, R4 ;  /* 0x0000001802027825 */ /* 0x001fca00078e0004 */
[----:B------:R-:W-:Y:S01]  /*0130*/  STG.E desc[UR4][R2.64+0x4], R7 ;  /* 0x0000040702007986 */ /* 0x000fe2000c101904 */
[----:B------:R-:W-:Y:S05]  /*0140*/  EXIT ;  /* 0x000000000000794d */ /* 0x000fea0003800000 */
        .weak           $__internal_2_$__cuda_sm20_rcp_rn_f32_slowpath
        .type           $__internal_2_$__cuda_sm20_rcp_rn_f32_slowpath,@function
        .size           $__internal_2_$__cuda_sm20_rcp_rn_f32_slowpath,(.L_x_33 - $__internal_2_$__cuda_sm20_rcp_rn_f32_slowpath)
$__internal_2_$__cuda_sm20_rcp_rn_f32_slowpath:
[----:B------:R-:W-:-:S05]  /*0150*/  IMAD.SHL.U32 R3, R0, 0x2, RZ ;  /* 0x0000000200037824 */ /* 0x000fca00078e00ff */
[----:B------:R-:W-:-:S04]  /*0160*/  SHF.R.U32.HI R3, RZ, 0x18, R3 ;  /* 0x00000018ff037819 */ /* 0x000fc80000011603 */
[----:B------:R-:W-:-:S13]  /*0170*/  ISETP.NE.U32.AND P0, PT, R3, RZ, PT ;  /* 0x000000ff0300720c */ /* 0x000fda0003f05070 */
[----:B------:R-:W-:Y:S05]  /*0180*/  @P0 BRA `(.L_x_26) ;  /* 0x00000000002c0947 */ /* 0x000fea0003800000 */
[----:B------:R-:W-:-:S05]  /*0190*/  IMAD.SHL.U32 R3, R0, 0x2, RZ ;  /* 0x0000000200037824 */ /* 0x000fca00078e00ff */
[----:B------:R-:W-:-:S13]  /*01a0*/  ISETP.NE.AND P0, PT, R3, RZ, PT ;  /* 0x000000ff0300720c */ /* 0x000fda0003f05270 */
[----:B------:R2:W3:Y:S01]  /*01b0*/  @!P0 MUFU.RCP R3, R0 ;  /* 0x0000000000038308 */ /* 0x0004e20000001000 */
[----:B------:R-:W-:Y:S05]  /*01c0*/  @!P0 BRA `(.L_x_27) ;  /* 0x0000000000a48947 */ /* 0x000fea0003800000 */
[----:B------:R-:W-:-:S04]  /*01d0*/  FFMA R5, R0, 1.84467440737095516160e+19, RZ ;  /* 0x5f80000000057823 */ /* 0x000fc800000000ff */
[----:B--2---:R-:W3:Y:S02]  /*01e0*/  MUFU.RCP R0, R5 ;  /* 0x0000000500007308 */ /* 0x004ee40000001000 */
[----:B---3--:R-:W-:-:S04]  /*01f0*/  FFMA R3, R5, R0, -1 ;  /* 0xbf80000005037423 */ /* 0x008fc80000000000 */
[----:B------:R-:W-:-:S04]  /*0200*/  FADD.FTZ R3, -R3, -RZ ;  /* 0x800000ff03037221 */ /* 0x000fc80000010100 */
[----:B------:R-:W-:-:S04]  /*0210*/  FFMA R0, R0, R3, R0 ;  /* 0x0000000300007223 */ /* 0x000fc80000000000 */
[----:B------:R-:W-:Y:S01]  /*0220*/  FFMA R3, R0, 1.84467440737095516160e+19, RZ ;  /* 0x5f80000000037823 */ /* 0x000fe200000000ff */
[----:B------:R-:W-:Y:S06]  /*0230*/  BRA `(.L_x_27) ;  /* 0x0000000000887947 */ /* 0x000fec0003800000 */
.L_x_26:
[----:B------:R-:W-:-:S05]  /*0240*/  VIADD R5, R3, 0xffffff03 ;  /* 0xffffff0303057836 */ /* 0x000fca0000000000 */
[----:B------:R-:W-:-:S13]  /*0250*/  ISETP.GT.U32.AND P0, PT, R5, 0x1, PT ;  /* 0x000000010500780c */ /* 0x000fda0003f04070 */
[----:B------:R-:W-:Y:S05]  /*0260*/  @P0 BRA `(.L_x_28) ;  /* 0x0000000000780947 */ /* 0x000fea0003800000 */
[----:B------:R-:W-:Y:S01]  /*0270*/  LOP3.LUT R6, R0, 0x7fffff, RZ, 0xc0, !PT ;  /* 0x007fffff00067812 */ /* 0x000fe200078ec0ff */
[----:B------:R-:W-:Y:S02]  /*0280*/  IMAD.MOV.U32 R10, RZ, RZ, 0x3 ;  /* 0x00000003ff0a7424 */ /* 0x000fe400078e00ff */
[----:B------:R-:W-:Y:S01]  /*0290*/  VIADD R3, R3, 0xffffff04 ;  /* 0xffffff0403037836 */ /* 0x000fe20000000000 */
[----:B------:R-:W-:Y:S02]  /*02a0*/  LOP3.LUT R6, R6, 0x3f800000, RZ, 0xfc, !PT ;  /* 0x3f80000006067812 */ /* 0x000fe400078efcff */
[----:B------:R-:W-:Y:S02]  /*02b0*/  SHF.L.U32 R11, R10, R5, RZ ;  /* 0x000000050a0b7219 */ /* 0x000fe400000006ff */
[----:B------:R-:W0:Y:S02]  /*02c0*/  MUFU.RCP R7, R6 ;  /* 0x0000000600077308 */ /* 0x000e240000001000 */
[----:B0-----:R-:W-:-:S04]  /*02d0*/  FFMA R8, R6, R7, -1 ;  /* 0xbf80000006087423 */ /* 0x001fc80000000007 */
[----:B------:R-:W-:-:S04]  /*02e0*/  FADD.FTZ R8, -R8, -RZ ;  /* 0x800000ff08087221 */ /* 0x000fc80000010100 */
[CCC-:B------:R-:W-:Y:S01]  /*02f0*/  FFMA.RM R9, R7.reuse, R8.reuse, R7.reuse ;  /* 0x0000000807097223 */ /* 0x1c0fe20000004007 */
[----:B------:R-:W-:-:S04]  /*0300*/  FFMA.RP R8, R7, R8, R7 ;  /* 0x0000000807087223 */ /* 0x000fc80000008007 */
[C---:B------:R-:W-:Y:S02]  /*0310*/  LOP3.LUT R7, R9.reuse, 0x7fffff, RZ, 0xc0, !PT ;  /* 0x007fffff09077812 */ /* 0x040fe400078ec0ff */
[----:B------:R-:W-:Y:S02]  /*0320*/  FSETP.NEU.FTZ.AND P0, PT, R9, R8, PT ;  /* 0x000000080900720b */ /* 0x000fe40003f1d000 */
[----:B------:R-:W-:Y:S02]  /*0330*/  LOP3.LUT R8, R7, 0x800000, RZ, 0xfc, !PT ;  /* 0x0080000007087812 */ /* 0x000fe400078efcff */
[----:B------:R-:W-:Y:S02]  /*0340*/  SEL R7, RZ, 0xffffffff, !P0 ;  /* 0xffffffffff077807 */ /* 0x000fe40004000000 */
[----:B------:R-:W-:Y:S02]  /*0350*/  LOP3.LUT R6, R11, R8, RZ, 0xc0, !PT ;  /* 0x000000080b067212 */ /* 0x000fe400078ec0ff */
[----:B------:R-:W-:Y:S01]  /*0360*/  SHF.R.U32.HI R3, RZ, R3, R8 ;  /* 0x00000003ff037219 */ /* 0x000fe20000011608 */
[----:B------:R-:W-:Y:S01]  /*0370*/  IMAD.MOV R7, RZ, RZ, -R7 ;  /* 0x000000ffff077224 */ /* 0x000fe200078e0a07 */
[----:B------:R-:W-:-:S04]  /*0380*/  SHF.R.U32.HI R6, RZ, R5, R6 ;  /* 0x00000005ff067219 */ /* 0x000fc80000011606 */
[----:B------:R-:W-:Y:S02]  /*0390*/  LOP3.LUT P1, RZ, R7, R5, R8, 0xf8, !PT ;  /* 0x0000000507ff7212 */ /* 0x000fe4000782f808 */
[C---:B------:R-:W-:Y:S02]  /*03a0*/  LOP3.LUT P0, RZ, R6.reuse, 0x1, RZ, 0xc0, !PT ;  /* 0x0000000106ff7812 */ /* 0x040fe4000780c0ff */
[----:B------:R-:W-:-:S04]  /*03b0*/  LOP3.LUT P2, RZ, R6, 0x2, RZ, 0xc0, !PT ;  /* 0x0000000206ff7812 */ /* 0x000fc8000784c0ff */
[----:B------:R-:W-:Y:S02]  /*03c0*/  PLOP3.LUT P0, PT, P0, P1, P2, 0xe0, 0x0 ;  /* 0x000000000000781c */ /* 0x000fe40000703c20 */
[----:B------:R-:W-:Y:S02]  /*03d0*/  LOP3.LUT P1, RZ, R0, 0x7fffff, RZ, 0xc0, !PT ;  /* 0x007fffff00ff7812 */ /* 0x000fe4000782c0ff */
[----:B------:R-:W-:-:S05]  /*03e0*/  SEL R5, RZ, 0x1, !P0 ;  /* 0x00000001ff057807 */ /* 0x000fca0004000000 */
[----:B------:R-:W-:-:S05]  /*03f0*/  IMAD.MOV R5, RZ, RZ, -R5 ;  /* 0x000000ffff057224 */ /* 0x000fca00078e0a05 */
[----:B------:R-:W-:-:S13]  /*0400*/  ISETP.GE.AND P0, PT, R5, RZ, PT ;  /* 0x000000ff0500720c */ /* 0x000fda0003f06270 */
[----:B------:R-:W-:-:S04]  /*0410*/  @!P0 VIADD R3, R3, 0x1 ;  /* 0x0000000103038836 */ /* 0x000fc80000000000 */
[----:B------:R-:W-:-:S05]  /*0420*/  @!P1 IMAD.SHL.U32 R3, R3, 0x2, RZ ;  /* 0x0000000203039824 */ /* 0x000fca00078e00ff */
[----:B------:R-:W-:Y:S01]  /*0430*/  LOP3.LUT R3, R3, 0x80000000, R0, 0xf8, !PT ;  /* 0x8000000003037812 */ /* 0x000fe200078ef800 */
[----:B------:R-:W-:Y:S06]  /*0440*/  BRA `(.L_x_27) ;  /* 0x0000000000047947 */ /* 0x000fec0003800000 */
.L_x_28:
[----:B------:R0:W1:Y:S02]  /*0450*/  MUFU.RCP R3, R0 ;  /* 0x0000000000037308 */ /* 0x0000640000001000 */
.L_x_27:
[----:B------:R-:W-:-:S04]  /*0460*/  IMAD.MOV.U32 R5, RZ, RZ, 0x0 ;  /* 0x00000000ff057424 */ /* 0x000fc800078e00ff */
[----:B0123--:R-:W-:Y:S05]  /*0470*/  RET.REL.NODEC R4 `(_Z19initializePageranksP6vertexi) ;  /* 0xfffffff804e07950 */ /* 0x00ffea0003c3ffff */
.L_x_29:
        /* <DEDUP_REMOVED lines=16> */
.L_x_33:


//--------------------- .text._Z21setPagerankNextToZeroP6vertex --------------------------
	.section	.text._Z21setPagerankNextToZeroP6vertex,"ax",@progbits
	.align	128
        .global         _Z21setPagerankNextToZeroP6vertex
        .type           _Z21setPagerankNextToZeroP6vertex,@function
        .size           _Z21setPagerankNextToZeroP6vertex,(.L_x_38 - _Z21setPagerankNextToZeroP6vertex)
        .other          _Z21setPagerankNextToZeroP6vertex,@"STO_CUDA_ENTRY STV_DEFAULT"
_Z21setPagerankNextToZeroP6vertex:
.text._Z21setPagerankNextToZeroP6vertex:
[----:B------:R-:W-:Y:S01]  /*0000*/  LDC R1, c[0x0][0x37c] ;  /* 0x0000df00ff017b82 */ /* 0x000fe20000000800 */
[----:B------:R-:W0:Y:S07]  /*0010*/  S2R R5, SR_TID.X ;  /* 0x0000000000057919 */ /* 0x000e2e0000002100 */
[----:B------:R-:W0:Y:S01]  /*0020*/  LDC.64 R2, c[0x0][0x380] ;  /* 0x0000e000ff027b82 */ /* 0x000e220000000a00 */
[----:B------:R-:W1:Y:S01]  /*0030*/  LDCU.64 UR4, c[0x0][0x358] ;  /* 0x00006b00ff0477ac */ /* 0x000e620008000a00 */
[----:B0-----:R-:W-:-:S05]  /*0040*/  IMAD.WIDE.U32 R2, R5, 0x18, R2 ;  /* 0x0000001805027825 */ /* 0x001fca00078e0002 */
[----:B-1----:R-:W-:Y:S01]  /*0050*/  STG.E desc[UR4][R2.64+0x8], RZ ;  /* 0x000008ff02007986 */ /* 0x002fe2000c101904 */
[----:B------:R-:W-:Y:S05]  /*0060*/  EXIT ;  /* 0x000000000000794d */ /* 0x000fea0003800000 */
.L_x_30:
        /* <DEDUP_REMOVED lines=9> */
.L_x_38:


//--------------------- .nv.shared.reserved.0     --------------------------
	.section	.nv.shared.reserved.0,"aw",@nobits
	.weak		__nv_reservedSMEM_offset_0_alias
	.size		__nv_reservedSMEM_offset_0_alias, 0, 64
	.other		__nv_reservedSMEM_offset_0_alias,@"STO_CUDA_RESERVED_SHARED STV_DEFAULT"
__nv_reservedSMEM_offset_0_alias:
	.zero		0
	.zero		64


//--------------------- .nv.constant0._Z20setPageranksFromNextP6vertex --------------------------
	.section	.nv.constant0._Z20setPageranksFromNextP6vertex,"a",@progbits
	.sectionflags	@""
	.align	4
.nv.constant0._Z20setPageranksFromNextP6vertex:
	.zero		904


//--------------------- .nv.constant0._Z25finalPagerankForIterationP6vertexif --------------------------
	.section	.nv.constant0._Z25finalPagerankForIterationP6vertexif,"a",@progbits
	.sectionflags	@""
	.align	4
.nv.constant0._Z25finalPagerankForIterationP6vertexif:
	.zero		912


//--------------------- .nv.constant0._Z17addToNextPagerankP6vertexPf --------------------------
	.section	.nv.constant0._Z17addToNextPagerankP6vertexPf,"a",@progbits
	.sectionflags	@""
	.align	4
.nv.constant0._Z17addToNextPagerankP6vertexPf:
	.zero		912


//--------------------- .nv.constant0._Z19initializePageranksP6vertexi --------------------------
	.section	.nv.constant0._Z19initializePageranksP6vertexi,"a",@progbits
	.sectionflags	@""
	.align	4
.nv.constant0._Z19initializePageranksP6vertexi:
	.zero		908


//--------------------- .nv.constant0._Z21setPagerankNextToZeroP6vertex --------------------------
	.section	.nv.constant0._Z21setPagerankNextToZeroP6vertex,"a",@progbits
	.sectionflags	@""
	.align	4
.nv.constant0._Z21setPagerankNextToZeroP6vertex:
	.zero		904


//--------------------- SYMBOLS --------------------------

	.type		.nv.reservedSmem.offset0,@object
	.size		.nv.reservedSmem.offset0,0x4
